	.target	sm_90a

	.elftype	@"ET_EXEC"


//--------------------- .note.nv.tkinfo           --------------------------
	.section	.note.nv.tkinfo,"",@"SHT_NOTE"
	.sectionflags	@"SHF_NOTE_NV_TKINFO"
	.tkinfo
        /*0018*/ 	.word	0x00000002
        /*0030*/ 	.string	""
        /*0030*/ 	.string	"ptxas"
        /*0030*/ 	.string	"Cuda compilation tools, release 13.0, V13.0.88"
        /*0030*/ 	.string	"Build cuda_13.0.r13.0/compiler.36424714_0"
        /*0030*/ 	.string	"-arch sm_90a -m 64 "



//--------------------- .note.nv.cuinfo           --------------------------
	.section	.note.nv.cuinfo,"",@"SHT_NOTE"
	.sectionflags	@"SHF_NOTE_NV_CUINFO"
        /*0018*/ 	.short	0x0002
        /*001a*/ 	.short	0x005a
        /*001c*/ 	.short	0x0082
	.zero		2


//--------------------- .nv.info                  --------------------------
	.section	.nv.info,"",@"SHT_CUDA_INFO"
	.align	4


	//----- nvinfo : EIATTR_REGCOUNT
	.align		4
        /*0000*/ 	.byte	0x04, 0x2f
        /*0002*/ 	.short	(.L_15 - .L_14)
	.align		4
.L_14:
        /*0004*/ 	.word	index@(_ZN7cutlass13device_kernelINS_4gemm6kernel13GemmUniversalIN4cute5tupleIJiiiiEEENS1_10collective13CollectiveMmaINS1_34MainloopSm90TmaGmmaWarpSpecializedILi3ENS5_IJNS4_1CILi1EEESB_SB_EEENS1_35KernelTmaWarpSpecializedCooperativeEEENS5_IJNSA_ILi512EEENSA_ILi80EEENSA_ILi128EEEEEEaNS5_IJlSB_lEEEaSJ_NS4_8TiledMMAINS4_8MMA_AtomIJNS4_4SM904GMMA26MMA_64x16x32_S32S8S8_SS_TNEEEENS4_6LayoutINS5_IJNSA_ILi2EEESB_SB_EEENS5_IJSB_NSA_ILi0EEEST_EEEEENS5_IJNS4_10UnderscoreESW_SW_EEEEENS4_13SM90_TMA_LOADENS4_14ComposedLayoutINS4_7SwizzleILi3ELi4ELi3EEENS4_18smem_ptr_flag_bitsILi8EEENSQ_INS5_IJNSA_ILi8EEESH_EEENS5_IJSH_SB_EEEEEEEvNS4_8identityESZ_S19_vS1A_EENS_8epilogue10collective6detail29Sm90TmaWarpSpecializedAdapterINS1D_15DefaultEpilogueIaSJ_SJ_NS1C_6thread17LinearCombinationIaLi1EiiLNS1H_9ScaleType4KindE0ELNS_15FloatRoundStyleE2EaEENS1_15EpilogueDefaultEEEEEvvEEEEvNT_6ParamsE)
        /*0008*/ 	.word	0x000000a8


	//----- nvinfo : EIATTR_FRAME_SIZE
	.align		4
.L_15:
        /*000c*/ 	.byte	0x04, 0x11
        /*000e*/ 	.short	(.L_17 - .L_16)
	.align		4
.L_16:
        /*0010*/ 	.word	index@(_ZN7cutlass13device_kernelINS_4gemm6kernel13GemmUniversalIN4cute5tupleIJiiiiEEENS1_10collective13CollectiveMmaINS1_34MainloopSm90TmaGmmaWarpSpecializedILi3ENS5_IJNS4_1CILi1EEESB_SB_EEENS1_35KernelTmaWarpSpecializedCooperativeEEENS5_IJNSA_ILi512EEENSA_ILi80EEENSA_ILi128EEEEEEaNS5_IJlSB_lEEEaSJ_NS4_8TiledMMAINS4_8MMA_AtomIJNS4_4SM904GMMA26MMA_64x16x32_S32S8S8_SS_TNEEEENS4_6LayoutINS5_IJNSA_ILi2EEESB_SB_EEENS5_IJSB_NSA_ILi0EEEST_EEEEENS5_IJNS4_10UnderscoreESW_SW_EEEEENS4_13SM90_TMA_LOADENS4_14ComposedLayoutINS4_7SwizzleILi3ELi4ELi3EEENS4_18smem_ptr_flag_bitsILi8EEENSQ_INS5_IJNSA_ILi8EEESH_EEENS5_IJSH_SB_EEEEEEEvNS4_8identityESZ_S19_vS1A_EENS_8epilogue10collective6detail29Sm90TmaWarpSpecializedAdapterINS1D_15DefaultEpilogueIaSJ_SJ_NS1C_6thread17LinearCombinationIaLi1EiiLNS1H_9ScaleType4KindE0ELNS_15FloatRoundStyleE2EaEENS1_15EpilogueDefaultEEEEEvvEEEEvNT_6ParamsE)
        /*0014*/ 	.word	0x00000000


	//----- nvinfo : EIATTR_MIN_STACK_SIZE
	.align		4
.L_17:
        /*0018*/ 	.byte	0x04, 0x12
        /*001a*/ 	.short	(.L_19 - .L_18)
	.align		4
.L_18:
        /*001c*/ 	.word	index@(_ZN7cutlass13device_kernelINS_4gemm6kernel13GemmUniversalIN4cute5tupleIJiiiiEEENS1_10collective13CollectiveMmaINS1_34MainloopSm90TmaGmmaWarpSpecializedILi3ENS5_IJNS4_1CILi1EEESB_SB_EEENS1_35KernelTmaWarpSpecializedCooperativeEEENS5_IJNSA_ILi512EEENSA_ILi80EEENSA_ILi128EEEEEEaNS5_IJlSB_lEEEaSJ_NS4_8TiledMMAINS4_8MMA_AtomIJNS4_4SM904GMMA26MMA_64x16x32_S32S8S8_SS_TNEEEENS4_6LayoutINS5_IJNSA_ILi2EEESB_SB_EEENS5_IJSB_NSA_ILi0EEEST_EEEEENS5_IJNS4_10UnderscoreESW_SW_EEEEENS4_13SM90_TMA_LOADENS4_14ComposedLayoutINS4_7SwizzleILi3ELi4ELi3EEENS4_18smem_ptr_flag_bitsILi8EEENSQ_INS5_IJNSA_ILi8EEESH_EEENS5_IJSH_SB_EEEEEEEvNS4_8identityESZ_S19_vS1A_EENS_8epilogue10collective6detail29Sm90TmaWarpSpecializedAdapterINS1D_15DefaultEpilogueIaSJ_SJ_NS1C_6thread17LinearCombinationIaLi1EiiLNS1H_9ScaleType4KindE0ELNS_15FloatRoundStyleE2EaEENS1_15EpilogueDefaultEEEEEvvEEEEvNT_6ParamsE)
        /*0020*/ 	.word	0x00000000
.L_19:


//--------------------- .nv.compat                --------------------------
	.section	.nv.compat,"",@"SHT_CUDA_COMPAT_INFO"
	.align	4
        /*0000*/ 	.byte	0x02, 0x09, 0x01, 0x00, 0x02, 0x02, 0x04, 0x00, 0x02, 0x05, 0x05, 0x00, 0x03, 0x07, 0x01, 0x01
        /*0010*/ 	.byte	0x02, 0x03, 0x01, 0x00, 0x02, 0x06, 0x01, 0x00, 0x04, 0x0b, 0x08, 0x00, 0x00, 0x00, 0x00, 0x00
        /*0020*/ 	.byte	0x00, 0x00, 0x00, 0x00


//--------------------- .nv.info._ZN7cutlass13device_kernelINS_4gemm6kernel13GemmUniversalIN4cute5tupleIJiiiiEEENS1_10collective13CollectiveMmaINS1_34MainloopSm90TmaGmmaWarpSpecializedILi3ENS5_IJNS4_1CILi1EEESB_SB_EEENS1_35KernelTmaWarpSpecializedCooperativeEEENS5_IJNSA_ILi512EEENSA_ILi80EEENSA_ILi128EEEEEEaNS5_IJlSB_lEEEaSJ_NS4_8TiledMMAINS4_8MMA_AtomIJNS4_4SM904GMMA26MMA_64x16x32_S32S8S8_SS_TNEEEENS4_6LayoutINS5_IJNSA_ILi2EEESB_SB_EEENS5_IJSB_NSA_ILi0EEEST_EEEEENS5_IJNS4_10UnderscoreESW_SW_EEEEENS4_13SM90_TMA_LOADENS4_14ComposedLayoutINS4_7SwizzleILi3ELi4ELi3EEENS4_18smem_ptr_flag_bitsILi8EEENSQ_INS5_IJNSA_ILi8EEESH_EEENS5_IJSH_SB_EEEEEEEvNS4_8identityESZ_S19_vS1A_EENS_8epilogue10collective6detail29Sm90TmaWarpSpecializedAdapterINS1D_15DefaultEpilogueIaSJ_SJ_NS1C_6thread17LinearCombinationIaLi1EiiLNS1H_9ScaleType4KindE0ELNS_15FloatRoundStyleE2EaEENS1_15EpilogueDefaultEEEEEvvEEEEvNT_6ParamsE --------------------------
	.section	.nv.info._ZN7cutlass13device_kernelINS_4gemm6kernel13GemmUniversalIN4cute5tupleIJiiiiEEENS1_10collective13CollectiveMmaINS1_34MainloopSm90TmaGmmaWarpSpecializedILi3ENS5_IJNS4_1CILi1EEESB_SB_EEENS1_35KernelTmaWarpSpecializedCooperativeEEENS5_IJNSA_ILi512EEENSA_ILi80EEENSA_ILi128EEEEEEaNS5_IJlSB_lEEEaSJ_NS4_8TiledMMAINS4_8MMA_AtomIJNS4_4SM904GMMA26MMA_64x16x32_S32S8S8_SS_TNEEEENS4_6LayoutINS5_IJNSA_ILi2EEESB_SB_EEENS5_IJSB_NSA_ILi0EEEST_EEEEENS5_IJNS4_10UnderscoreESW_SW_EEEEENS4_13SM90_TMA_LOADENS4_14ComposedLayoutINS4_7SwizzleILi3ELi4ELi3EEENS4_18smem_ptr_flag_bitsILi8EEENSQ_INS5_IJNSA_ILi8EEESH_EEENS5_IJSH_SB_EEEEEEEvNS4_8identityESZ_S19_vS1A_EENS_8epilogue10collective6detail29Sm90TmaWarpSpecializedAdapterINS1D_15DefaultEpilogueIaSJ_SJ_NS1C_6thread17LinearCombinationIaLi1EiiLNS1H_9ScaleType4KindE0ELNS_15FloatRoundStyleE2EaEENS1_15EpilogueDefaultEEEEEvvEEEEvNT_6ParamsE,"",@"SHT_CUDA_INFO"
	.sectionflags	@""
	.align	4


	//----- nvinfo : EIATTR_CUDA_API_VERSION
	.align		4
        /*0000*/ 	.byte	0x04, 0x37
        /*0002*/ 	.short	(.L_21 - .L_20)
.L_20:
        /*0004*/ 	.word	0x00000082


	//----- nvinfo : EIATTR_KPARAM_INFO
	.align		4
.L_21:
        /*0008*/ 	.byte	0x04, 0x17
        /*000a*/ 	.short	(.L_23 - .L_22)
.L_22:
        /*000c*/ 	.word	0x00000000
        /*0010*/ 	.short	0x0000
        /*0012*/ 	.short	0x0070
        /*0014*/ 	.byte	0x00, 0xf0, 0x01, 0x10


	//----- nvinfo : EIATTR_SPARSE_MMA_MASK
	.align		4
.L_23:
        /*0018*/ 	.byte	0x03, 0x50
        /*001a*/ 	.short	0x0000


	//----- nvinfo : EIATTR_MAXREG_COUNT
	.align		4
        /*001c*/ 	.byte	0x03, 0x1b
        /*001e*/ 	.short	0x00a8


	//----- nvinfo : EIATTR_NUM_BARRIERS
	.align		4
        /*0020*/ 	.byte	0x02, 0x4c
        /*0022*/ 	.byte	0x01
	.zero		1


	//----- nvinfo : EIATTR_EXTERNS
	.align		4
        /*0024*/ 	.byte	0x04, 0x0f
        /*0026*/ 	.short	(.L_25 - .L_24)


	//   ....[0]....
	.align		4
.L_24:
        /*0028*/ 	.word	index@(__assertfail)


	//----- nvinfo : EIATTR_MERCURY_ISA_VERSION
	.align		4
.L_25:
        /*002c*/ 	.byte	0x03, 0x5f
        /*002e*/ 	.short	0x0101


	//----- nvinfo : EIATTR_INT_WARP_WIDE_INSTR_OFFSETS
	.align		4
        /*0030*/ 	.byte	0x04, 0x31
        /*0032*/ 	.short	(.L_27 - .L_26)


	//   ....[0]....
.L_26:
        /*0034*/ 	.word	0x000004d0


	//   ....[1]....
        /*0038*/ 	.word	0x000004e0


	//   ....[2]....
        /*003c*/ 	.word	0x00000570


	//----- nvinfo : EIATTR_COOP_GROUP_MASK_REGIDS
	.align		4
.L_27:
        /*0040*/ 	.byte	0x04, 0x29
        /*0042*/ 	.short	(.L_29 - .L_28)


	//   ....[0]....
.L_28:
        /*0044*/ 	.word	0xffffffff


	//   ....[1]....
        /*0048*/ 	.word	0xffffffff


	//   ....[2]....
        /*004c*/ 	.word	0xffffffff


	//   ....[3]....
        /*0050*/ 	.word	0xffffffff


	//   ....[4]....
        /*0054*/ 	.word	0xffffffff


	//----- nvinfo : EIATTR_COOP_GROUP_INSTR_OFFSETS
	.align		4
.L_29:
        /*0058*/ 	.byte	0x04, 0x28
        /*005a*/ 	.short	(.L_31 - .L_30)


	//   ....[0]....
.L_30:
        /*005c*/ 	.word	0x00000060


	//   ....[1]....
        /*0060*/ 	.word	0x00000070


	//   ....[2]....
        /*0064*/ 	.word	0x00000190


	//   ....[3]....
        /*0068*/ 	.word	0x00000380


	//   ....[4]....
        /*006c*/ 	.word	0x00001140


	//----- nvinfo : EIATTR_REG_RECONFIG
	.align		4
.L_31:
        /*0070*/ 	.byte	0x01, 0x54
	.zero		2


	//----- nvinfo : EIATTR_SYSCALL_OFFSETS
	.align		4
        /*0074*/ 	.byte	0x04, 0x46
        /*0076*/ 	.short	(.L_33 - .L_32)


	//   ....[0]....
.L_32:
        /*0078*/ 	.word	0x00001300


	//----- nvinfo : EIATTR_MBARRIER_INSTR_OFFSETS
	.align		4
.L_33:
        /*007c*/ 	.byte	0x04, 0x39
        /*007e*/ 	.short	(.L_35 - .L_34)


	//   ....[0]....
.L_34:
        /*0080*/ 	.word	0x00000310
        /*0084*/ 	.word	0x000000ff
        /*0088*/ 	.word	0x00000000
        /*008c*/ 	.short	0x0100
        /*008e*/ 	.byte	0x08
	.zero		1


	//   ....[1]....
        /*0090*/ 	.word	0x00000320
        /*0094*/ 	.word	0x000000ff
        /*0098*/ 	.word	0x00000018
        /*009c*/ 	.short	0x0100
        /*009e*/ 	.byte	0x08
	.zero		1


	//   ....[2]....
        /*00a0*/ 	.word	0x00000330
        /*00a4*/ 	.word	0x000000ff
        /*00a8*/ 	.word	0x00000008
        /*00ac*/ 	.short	0x0100
        /*00ae*/ 	.byte	0x08
	.zero		1


	//   ....[3]....
        /*00b0*/ 	.word	0x00000340
        /*00b4*/ 	.word	0x000000ff
        /*00b8*/ 	.word	0x00000020
        /*00bc*/ 	.short	0x0100
        /*00be*/ 	.byte	0x08
	.zero		1


	//   ....[4]....
        /*00c0*/ 	.word	0x00000350
        /*00c4*/ 	.word	0x000000ff
        /*00c8*/ 	.word	0x00000010
        /*00cc*/ 	.short	0x0100
        /*00ce*/ 	.byte	0x08
	.zero		1


	//   ....[5]....
        /*00d0*/ 	.word	0x00000360
        /*00d4*/ 	.word	0x000000ff
        /*00d8*/ 	.word	0x00000028
        /*00dc*/ 	.short	0x0100
        /*00de*/ 	.byte	0x08
	.zero		1


	//   ....[6]....
        /*00e0*/ 	.word	0x000005f0
        /*00e4*/ 	.word	0x000000ff
        /*00e8*/ 	.word	0x00000040
        /*00ec*/ 	.short	0x0100
        /*00ee*/ 	.byte	0x10
	.zero		1


	//   ....[7]....
        /*00f0*/ 	.word	0x00000660
        /*00f4*/ 	.word	0x000000ff
        /*00f8*/ 	.word	0x00000048
        /*00fc*/ 	.short	0x0100
        /*00fe*/ 	.byte	0x10
	.zero		1


	//   ....[8]....
        /*0100*/ 	.word	0x000013e0
        /*0104*/ 	.word	0x00000003
        /*0108*/ 	.word	0x00000000
        /*010c*/ 	.short	0x010a
        /*010e*/ 	.byte	0x3f
	.zero		1


	//   ....[9]....
        /*0110*/ 	.word	0x00001420
        /*0114*/ 	.word	0x00000003
        /*0118*/ 	.word	0x00000000
        /*011c*/ 	.short	0x010a
        /*011e*/ 	.byte	0x3f
	.zero		1


	//   ....[10]....
        /*0120*/ 	.word	0x00003310
        /*0124*/ 	.word	0x00000003
        /*0128*/ 	.word	0x00000000
        /*012c*/ 	.short	0x010a
        /*012e*/ 	.byte	0x3f
	.zero		1


	//   ....[11]....
        /*0130*/ 	.word	0x00003350
        /*0134*/ 	.word	0x00000003
        /*0138*/ 	.word	0x00000000
        /*013c*/ 	.short	0x010a
        /*013e*/ 	.byte	0x3f
	.zero		1


	//   ....[12]....
        /*0140*/ 	.word	0x000050c0
        /*0144*/ 	.word	0x00000000
        /*0148*/ 	.word	0x00000000
        /*014c*/ 	.short	0x0101
        /*014e*/ 	.byte	0x3f
	.zero		1


	//   ....[13]....
        /*0150*/ 	.word	0x000052d0
        /*0154*/ 	.word	0x00000000
        /*0158*/ 	.word	0x00000000
        /*015c*/ 	.short	0x0101
        /*015e*/ 	.byte	0x3f
	.zero		1


	//   ....[14]....
        /*0160*/ 	.word	0x0000ee00
        /*0164*/ 	.word	0x0000000d
        /*0168*/ 	.word	0x00000018
        /*016c*/ 	.short	0x010a
        /*016e*/ 	.byte	0x3f
	.zero		1


	//   ....[15]....
        /*0170*/ 	.word	0x0000f190
        /*0174*/ 	.word	0x00000004
        /*0178*/ 	.word	0x00000048
        /*017c*/ 	.short	0x0101
        /*017e*/ 	.byte	0x3f
	.zero		1


	//   ....[16]....
        /*0180*/ 	.word	0x0000f920
        /*0184*/ 	.word	0x00000007
        /*0188*/ 	.word	0x00000000
        /*018c*/ 	.short	0x010a
        /*018e*/ 	.byte	0x3f
	.zero		1


	//   ....[17]....
        /*0190*/ 	.word	0x0000f9a0
        /*0194*/ 	.word	0x00000009
        /*0198*/ 	.word	0x00000000
        /*019c*/ 	.short	0x010a
        /*019e*/ 	.byte	0x3f
	.zero		1


	//   ....[18]....
        /*01a0*/ 	.word	0x0000fa30
        /*01a4*/ 	.word	0x00000003
        /*01a8*/ 	.word	0x00000000
        /*01ac*/ 	.short	0x010a
        /*01ae*/ 	.byte	0x3f
	.zero		1


	//   ....[19]....
        /*01b0*/ 	.word	0x0000fa90
        /*01b4*/ 	.word	0x00000003
        /*01b8*/ 	.word	0x00000000
        /*01bc*/ 	.short	0x010a
        /*01be*/ 	.byte	0x3f
	.zero		1


	//   ....[20]....
        /*01c0*/ 	.word	0x0000fae0
        /*01c4*/ 	.word	0x00000003
        /*01c8*/ 	.word	0x00000000
        /*01cc*/ 	.short	0x010a
        /*01ce*/ 	.byte	0x3f
	.zero		1


	//   ....[21]....
        /*01d0*/ 	.word	0x0000fbb0
        /*01d4*/ 	.word	0x0000000d
        /*01d8*/ 	.word	0x00000018
        /*01dc*/ 	.short	0x010a
        /*01de*/ 	.byte	0x3f
	.zero		1


	//   ....[22]....
        /*01e0*/ 	.word	0x0000fc80
        /*01e4*/ 	.word	0x00000007
        /*01e8*/ 	.word	0x00000000
        /*01ec*/ 	.short	0x010a
        /*01ee*/ 	.byte	0x3f
	.zero		1


	//   ....[23]....
        /*01f0*/ 	.word	0x0000fcd0
        /*01f4*/ 	.word	0x00000009
        /*01f8*/ 	.word	0x00000000
        /*01fc*/ 	.short	0x010a
        /*01fe*/ 	.byte	0x3f
	.zero		1


	//----- nvinfo : EIATTR_NUM_MBARRIERS
	.align		4
.L_35:
        /*0200*/ 	.byte	0x03, 0x38
        /*0202*/ 	.short	0x0008


	//----- nvinfo : EIATTR_EXIT_INSTR_OFFSETS
	.align		4
        /*0204*/ 	.byte	0x04, 0x1c
        /*0206*/ 	.short	(.L_37 - .L_36)


	//   ....[0]....
.L_36:
        /*0208*/ 	.word	0x000006c0


	//   ....[1]....
        /*020c*/ 	.word	0x00001030


	//   ....[2]....
        /*0210*/ 	.word	0x0000e3b0


	//   ....[3]....
        /*0214*/ 	.word	0x0000eaa0


	//   ....[4]....
        /*0218*/ 	.word	0x0000fa80


	//----- nvinfo : EIATTR_MAX_THREADS
	.align		4
.L_37:
        /*021c*/ 	.byte	0x04, 0x05
        /*021e*/ 	.short	(.L_39 - .L_38)
.L_38:
        /*0220*/ 	.word	0x00000180
        /*0224*/ 	.word	0x00000001
        /*0228*/ 	.word	0x00000001


	//----- nvinfo : EIATTR_CRS_STACK_SIZE
	.align		4
.L_39:
        /*022c*/ 	.byte	0x04, 0x1e
        /*022e*/ 	.short	(.L_41 - .L_40)
.L_40:
        /*0230*/ 	.word	0x00000000


	//----- nvinfo : EIATTR_CBANK_PARAM_SIZE
	.align		4
.L_41:
        /*0234*/ 	.byte	0x03, 0x19
        /*0236*/ 	.short	0x0470


	//----- nvinfo : EIATTR_PARAM_CBANK
	.align		4
        /*0238*/ 	.byte	0x04, 0x0a
        /*023a*/ 	.short	(.L_43 - .L_42)
	.align		4
.L_42:
        /*023c*/ 	.word	index@(.nv.constant0._ZN7cutlass13device_kernelINS_4gemm6kernel13GemmUniversalIN4cute5tupleIJiiiiEEENS1_10collective13CollectiveMmaINS1_34MainloopSm90TmaGmmaWarpSpecializedILi3ENS5_IJNS4_1CILi1EEESB_SB_EEENS1_35KernelTmaWarpSpecializedCooperativeEEENS5_IJNSA_ILi512EEENSA_ILi80EEENSA_ILi128EEEEEEaNS5_IJlSB_lEEEaSJ_NS4_8TiledMMAINS4_8MMA_AtomIJNS4_4SM904GMMA26MMA_64x16x32_S32S8S8_SS_TNEEEENS4_6LayoutINS5_IJNSA_ILi2EEESB_SB_EEENS5_IJSB_NSA_ILi0EEEST_EEEEENS5_IJNS4_10UnderscoreESW_SW_EEEEENS4_13SM90_TMA_LOADENS4_14ComposedLayoutINS4_7SwizzleILi3ELi4ELi3EEENS4_18smem_ptr_flag_bitsILi8EEENSQ_INS5_IJNSA_ILi8EEESH_EEENS5_IJSH_SB_EEEEEEEvNS4_8identityESZ_S19_vS1A_EENS_8epilogue10collective6detail29Sm90TmaWarpSpecializedAdapterINS1D_15DefaultEpilogueIaSJ_SJ_NS1C_6thread17LinearCombinationIaLi1EiiLNS1H_9ScaleType4KindE0ELNS_15FloatRoundStyleE2EaEENS1_15EpilogueDefaultEEEEEvvEEEEvNT_6ParamsE)
        /*0240*/ 	.short	0x0210
        /*0242*/ 	.short	0x0470


	//----- nvinfo : EIATTR_SW_WAR
	.align		4
.L_43:
        /*0244*/ 	.byte	0x04, 0x36
        /*0246*/ 	.short	(.L_45 - .L_44)
.L_44:
        /*0248*/ 	.word	0x00000008
.L_45:


//--------------------- .nv.callgraph             --------------------------
	.section	.nv.callgraph,"",@"SHT_CUDA_CALLGRAPH"
	.align	4
	.sectionentsize	8
	.align		4
        /*0000*/ 	.word	0x00000000
	.align		4
        /*0004*/ 	.word	0xffffffff
	.align		4
        /*0008*/ 	.word	index@(_ZN7cutlass13device_kernelINS_4gemm6kernel13GemmUniversalIN4cute5tupleIJiiiiEEENS1_10collective13CollectiveMmaINS1_34MainloopSm90TmaGmmaWarpSpecializedILi3ENS5_IJNS4_1CILi1EEESB_SB_EEENS1_35KernelTmaWarpSpecializedCooperativeEEENS5_IJNSA_ILi512EEENSA_ILi80EEENSA_ILi128EEEEEEaNS5_IJlSB_lEEEaSJ_NS4_8TiledMMAINS4_8MMA_AtomIJNS4_4SM904GMMA26MMA_64x16x32_S32S8S8_SS_TNEEEENS4_6LayoutINS5_IJNSA_ILi2EEESB_SB_EEENS5_IJSB_NSA_ILi0EEEST_EEEEENS5_IJNS4_10UnderscoreESW_SW_EEEEENS4_13SM90_TMA_LOADENS4_14ComposedLayoutINS4_7SwizzleILi3ELi4ELi3EEENS4_18smem_ptr_flag_bitsILi8EEENSQ_INS5_IJNSA_ILi8EEESH_EEENS5_IJSH_SB_EEEEEEEvNS4_8identityESZ_S19_vS1A_EENS_8epilogue10collective6detail29Sm90TmaWarpSpecializedAdapterINS1D_15DefaultEpilogueIaSJ_SJ_NS1C_6thread17LinearCombinationIaLi1EiiLNS1H_9ScaleType4KindE0ELNS_15FloatRoundStyleE2EaEENS1_15EpilogueDefaultEEEEEvvEEEEvNT_6ParamsE)
	.align		4
        /*000c*/ 	.word	index@(__assertfail)
	.align		4
        /*0010*/ 	.word	0x00000000
	.align		4
        /*0014*/ 	.word	0xfffffffe
	.align		4
        /*0018*/ 	.word	0x00000000
	.align		4
        /*001c*/ 	.word	0xfffffffd
	.align		4
        /*0020*/ 	.word	0x00000000
	.align		4
        /*0024*/ 	.word	0xfffffffc


//--------------------- .nv.constant4             --------------------------
	.section	.nv.constant4,"a",@progbits
	.align	8
	.align		8
.nv.constant4:
        /*0000*/ 	.dword	__assertfail
	.align		8
        /*0008*/ 	.dword	__unnamed_1
	.align		8
        /*0010*/ 	.dword	_ZN39_INTERNAL_35046c2d_4_k_cu_4055b200_38284cuda3std3__45__cpo5beginE
	.align		8
        /*0018*/ 	.dword	_ZN39_INTERNAL_35046c2d_4_k_cu_4055b200_38284cuda3std3__45__cpo3endE
	.align		8
        /*0020*/ 	.dword	_ZN39_INTERNAL_35046c2d_4_k_cu_4055b200_38284cuda3std3__45__cpo6cbeginE
	.align		8
        /*0028*/ 	.dword	_ZN39_INTERNAL_35046c2d_4_k_cu_4055b200_38284cuda3std3__45__cpo4cendE
	.align		8
        /*0030*/ 	.dword	_ZN39_INTERNAL_35046c2d_4_k_cu_4055b200_38284cuda3std3__441_GLOBAL__N__35046c2d_4_k_cu_4055b200_38286ignoreE
	.align		8
        /*0038*/ 	.dword	_ZN39_INTERNAL_35046c2d_4_k_cu_4055b200_38284cuda3std3__419piecewise_constructE
	.align		8
        /*0040*/ 	.dword	_ZN39_INTERNAL_35046c2d_4_k_cu_4055b200_38284cuda3std3__48in_placeE
	.align		8
        /*0048*/ 	.dword	_ZN39_INTERNAL_35046c2d_4_k_cu_4055b200_38284cuda3std6ranges3__45__cpo4swapE
	.align		8
        /*0050*/ 	.dword	_ZN39_INTERNAL_35046c2d_4_k_cu_4055b200_38284cuda3std6ranges3__45__cpo9iter_moveE
	.align		8
        /*0058*/ 	.dword	_ZN39_INTERNAL_35046c2d_4_k_cu_4055b200_38284cute7productE
	.align		8
        /*0060*/ 	.dword	_ZN39_INTERNAL_35046c2d_4_k_cu_4055b200_38284cute1_E
	.align		8
        /*0068*/ 	.dword	$str$22
	.align		8
        /*0070*/ 	.dword	$str$23


//--------------------- .text._ZN7cutlass13device_kernelINS_4gemm6kernel13GemmUniversalIN4cute5tupleIJiiiiEEENS1_10collective13CollectiveMmaINS1_34MainloopSm90TmaGmmaWarpSpecializedILi3ENS5_IJNS4_1CILi1EEESB_SB_EEENS1_35KernelTmaWarpSpecializedCooperativeEEENS5_IJNSA_ILi512EEENSA_ILi80EEENSA_ILi128EEEEEEaNS5_IJlSB_lEEEaSJ_NS4_8TiledMMAINS4_8MMA_AtomIJNS4_4SM904GMMA26MMA_64x16x32_S32S8S8_SS_TNEEEENS4_6LayoutINS5_IJNSA_ILi2EEESB_SB_EEENS5_IJSB_NSA_ILi0EEEST_EEEEENS5_IJNS4_10UnderscoreESW_SW_EEEEENS4_13SM90_TMA_LOADENS4_14ComposedLayoutINS4_7SwizzleILi3ELi4ELi3EEENS4_18smem_ptr_flag_bitsILi8EEENSQ_INS5_IJNSA_ILi8EEESH_EEENS5_IJSH_SB_EEEEEEEvNS4_8identityESZ_S19_vS1A_EENS_8epilogue10collective6detail29Sm90TmaWarpSpecializedAdapterINS1D_15DefaultEpilogueIaSJ_SJ_NS1C_6thread17LinearCombinationIaLi1EiiLNS1H_9ScaleType4KindE0ELNS_15FloatRoundStyleE2EaEENS1_15EpilogueDefaultEEEEEvvEEEEvNT_6ParamsE --------------------------
	.section	.text._ZN7cutlass13device_kernelINS_4gemm6kernel13GemmUniversalIN4cute5tupleIJiiiiEEENS1_10collective13CollectiveMmaINS1_34MainloopSm90TmaGmmaWarpSpecializedILi3ENS5_IJNS4_1CILi1EEESB_SB_EEENS1_35KernelTmaWarpSpecializedCooperativeEEENS5_IJNSA_ILi512EEENSA_ILi80EEENSA_ILi128EEEEEEaNS5_IJlSB_lEEEaSJ_NS4_8TiledMMAINS4_8MMA_AtomIJNS4_4SM904GMMA26MMA_64x16x32_S32S8S8_SS_TNEEEENS4_6LayoutINS5_IJNSA_ILi2EEESB_SB_EEENS5_IJSB_NSA_ILi0EEEST_EEEEENS5_IJNS4_10UnderscoreESW_SW_EEEEENS4_13SM90_TMA_LOADENS4_14ComposedLayoutINS4_7SwizzleILi3ELi4ELi3EEENS4_18smem_ptr_flag_bitsILi8EEENSQ_INS5_IJNSA_ILi8EEESH_EEENS5_IJSH_SB_EEEEEEEvNS4_8identityESZ_S19_vS1A_EENS_8epilogue10collective6detail29Sm90TmaWarpSpecializedAdapterINS1D_15DefaultEpilogueIaSJ_SJ_NS1C_6thread17LinearCombinationIaLi1EiiLNS1H_9ScaleType4KindE0ELNS_15FloatRoundStyleE2EaEENS1_15EpilogueDefaultEEEEEvvEEEEvNT_6ParamsE,"ax",@progbits
	.align	128
.text._ZN7cutlass13device_kernelINS_4gemm6kernel13GemmUniversalIN4cute5tupleIJiiiiEEENS1_10collective13CollectiveMmaINS1_34MainloopSm90TmaGmmaWarpSpecializedILi3ENS5_IJNS4_1CILi1EEESB_SB_EEENS1_35KernelTmaWarpSpecializedCooperativeEEENS5_IJNSA_ILi512EEENSA_ILi80EEENSA_ILi128EEEEEEaNS5_IJlSB_lEEEaSJ_NS4_8TiledMMAINS4_8MMA_AtomIJNS4_4SM904GMMA26MMA_64x16x32_S32S8S8_SS_TNEEEENS4_6LayoutINS5_IJNSA_ILi2EEESB_SB_EEENS5_IJSB_NSA_ILi0EEEST_EEEEENS5_IJNS4_10UnderscoreESW_SW_EEEEENS4_13SM90_TMA_LOADENS4_14ComposedLayoutINS4_7SwizzleILi3ELi4ELi3EEENS4_18smem_ptr_flag_bitsILi8EEENSQ_INS5_IJNSA_ILi8EEESH_EEENS5_IJSH_SB_EEEEEEEvNS4_8identityESZ_S19_vS1A_EENS_8epilogue10collective6detail29Sm90TmaWarpSpecializedAdapterINS1D_15DefaultEpilogueIaSJ_SJ_NS1C_6thread17LinearCombinationIaLi1EiiLNS1H_9ScaleType4KindE0ELNS_15FloatRoundStyleE2EaEENS1_15EpilogueDefaultEEEEEvvEEEEvNT_6ParamsE:
        .type           _ZN7cutlass13device_kernelINS_4gemm6kernel13GemmUniversalIN4cute5tupleIJiiiiEEENS1_10collective13CollectiveMmaINS1_34MainloopSm90TmaGmmaWarpSpecializedILi3ENS5_IJNS4_1CILi1EEESB_SB_EEENS1_35KernelTmaWarpSpecializedCooperativeEEENS5_IJNSA_ILi512EEENSA_ILi80EEENSA_ILi128EEEEEEaNS5_IJlSB_lEEEaSJ_NS4_8TiledMMAINS4_8MMA_AtomIJNS4_4SM904GMMA26MMA_64x16x32_S32S8S8_SS_TNEEEENS4_6LayoutINS5_IJNSA_ILi2EEESB_SB_EEENS5_IJSB_NSA_ILi0EEEST_EEEEENS5_IJNS4_10UnderscoreESW_SW_EEEEENS4_13SM90_TMA_LOADENS4_14ComposedLayoutINS4_7SwizzleILi3ELi4ELi3EEENS4_18smem_ptr_flag_bitsILi8EEENSQ_INS5_IJNSA_ILi8EEESH_EEENS5_IJSH_SB_EEEEEEEvNS4_8identityESZ_S19_vS1A_EENS_8epilogue10collective6detail29Sm90TmaWarpSpecializedAdapterINS1D_15DefaultEpilogueIaSJ_SJ_NS1C_6thread17LinearCombinationIaLi1EiiLNS1H_9ScaleType4KindE0ELNS_15FloatRoundStyleE2EaEENS1_15EpilogueDefaultEEEEEvvEEEEvNT_6ParamsE,@function
        .size           _ZN7cutlass13device_kernelINS_4gemm6kernel13GemmUniversalIN4cute5tupleIJiiiiEEENS1_10collective13CollectiveMmaINS1_34MainloopSm90TmaGmmaWarpSpecializedILi3ENS5_IJNS4_1CILi1EEESB_SB_EEENS1_35KernelTmaWarpSpecializedCooperativeEEENS5_IJNSA_ILi512EEENSA_ILi80EEENSA_ILi128EEEEEEaNS5_IJlSB_lEEEaSJ_NS4_8TiledMMAINS4_8MMA_AtomIJNS4_4SM904GMMA26MMA_64x16x32_S32S8S8_SS_TNEEEENS4_6LayoutINS5_IJNSA_ILi2EEESB_SB_EEENS5_IJSB_NSA_ILi0EEEST_EEEEENS5_IJNS4_10UnderscoreESW_SW_EEEEENS4_13SM90_TMA_LOADENS4_14ComposedLayoutINS4_7SwizzleILi3ELi4ELi3EEENS4_18smem_ptr_flag_bitsILi8EEENSQ_INS5_IJNSA_ILi8EEESH_EEENS5_IJSH_SB_EEEEEEEvNS4_8identityESZ_S19_vS1A_EENS_8epilogue10collective6detail29Sm90TmaWarpSpecializedAdapterINS1D_15DefaultEpilogueIaSJ_SJ_NS1C_6thread17LinearCombinationIaLi1EiiLNS1H_9ScaleType4KindE0ELNS_15FloatRoundStyleE2EaEENS1_15EpilogueDefaultEEEEEvvEEEEvNT_6ParamsE,(.L_x_148 - _ZN7cutlass13device_kernelINS_4gemm6kernel13GemmUniversalIN4cute5tupleIJiiiiEEENS1_10collective13CollectiveMmaINS1_34MainloopSm90TmaGmmaWarpSpecializedILi3ENS5_IJNS4_1CILi1EEESB_SB_EEENS1_35KernelTmaWarpSpecializedCooperativeEEENS5_IJNSA_ILi512EEENSA_ILi80EEENSA_ILi128EEEEEEaNS5_IJlSB_lEEEaSJ_NS4_8TiledMMAINS4_8MMA_AtomIJNS4_4SM904GMMA26MMA_64x16x32_S32S8S8_SS_TNEEEENS4_6LayoutINS5_IJNSA_ILi2EEESB_SB_EEENS5_IJSB_NSA_ILi0EEEST_EEEEENS5_IJNS4_10UnderscoreESW_SW_EEEEENS4_13SM90_TMA_LOADENS4_14ComposedLayoutINS4_7SwizzleILi3ELi4ELi3EEENS4_18smem_ptr_flag_bitsILi8EEENSQ_INS5_IJNSA_ILi8EEESH_EEENS5_IJSH_SB_EEEEEEEvNS4_8identityESZ_S19_vS1A_EENS_8epilogue10collective6detail29Sm90TmaWarpSpecializedAdapterINS1D_15DefaultEpilogueIaSJ_SJ_NS1C_6thread17LinearCombinationIaLi1EiiLNS1H_9ScaleType4KindE0ELNS_15FloatRoundStyleE2EaEENS1_15EpilogueDefaultEEEEEvvEEEEvNT_6ParamsE)
        .other          _ZN7cutlass13device_kernelINS_4gemm6kernel13GemmUniversalIN4cute5tupleIJiiiiEEENS1_10collective13CollectiveMmaINS1_34MainloopSm90TmaGmmaWarpSpecializedILi3ENS5_IJNS4_1CILi1EEESB_SB_EEENS1_35KernelTmaWarpSpecializedCooperativeEEENS5_IJNSA_ILi512EEENSA_ILi80EEENSA_ILi128EEEEEEaNS5_IJlSB_lEEEaSJ_NS4_8TiledMMAINS4_8MMA_AtomIJNS4_4SM904GMMA26MMA_64x16x32_S32S8S8_SS_TNEEEENS4_6LayoutINS5_IJNSA_ILi2EEESB_SB_EEENS5_IJSB_NSA_ILi0EEEST_EEEEENS5_IJNS4_10UnderscoreESW_SW_EEEEENS4_13SM90_TMA_LOADENS4_14ComposedLayoutINS4_7SwizzleILi3ELi4ELi3EEENS4_18smem_ptr_flag_bitsILi8EEENSQ_INS5_IJNSA_ILi8EEESH_EEENS5_IJSH_SB_EEEEEEEvNS4_8identityESZ_S19_vS1A_EENS_8epilogue10collective6detail29Sm90TmaWarpSpecializedAdapterINS1D_15DefaultEpilogueIaSJ_SJ_NS1C_6thread17LinearCombinationIaLi1EiiLNS1H_9ScaleType4KindE0ELNS_15FloatRoundStyleE2EaEENS1_15EpilogueDefaultEEEEEvvEEEEvNT_6ParamsE,@"STO_CUDA_ENTRY STV_DEFAULT"
_ZN7cutlass13device_kernelINS_4gemm6kernel13GemmUniversalIN4cute5tupleIJiiiiEEENS1_10collective13CollectiveMmaINS1_34MainloopSm90TmaGmmaWarpSpecializedILi3ENS5_IJNS4_1CILi1EEESB_SB_EEENS1_35KernelTmaWarpSpecializedCooperativeEEENS5_IJNSA_ILi512EEENSA_ILi80EEENSA_ILi128EEEEEEaNS5_IJlSB_lEEEaSJ_NS4_8TiledMMAINS4_8MMA_AtomIJNS4_4SM904GMMA26MMA_64x16x32_S32S8S8_SS_TNEEEENS4_6LayoutINS5_IJNSA_ILi2EEESB_SB_EEENS5_IJSB_NSA_ILi0EEEST_EEEEENS5_IJNS4_10UnderscoreESW_SW_EEEEENS4_13SM90_TMA_LOADENS4_14ComposedLayoutINS4_7SwizzleILi3ELi4ELi3EEENS4_18smem_ptr_flag_bitsILi8EEENSQ_INS5_IJNSA_ILi8EEESH_EEENS5_IJSH_SB_EEEEEEEvNS4_8identityESZ_S19_vS1A_EENS_8epilogue10collective6detail29Sm90TmaWarpSpecializedAdapterINS1D_15DefaultEpilogueIaSJ_SJ_NS1C_6thread17LinearCombinationIaLi1EiiLNS1H_9ScaleType4KindE0ELNS_15FloatRoundStyleE2EaEENS1_15EpilogueDefaultEEEEEvvEEEEvNT_6ParamsE:
[----:B------:R-:W0:Y:S01]  /*0000*/  LDC R1, c[0x0][0x28] ;  /* 0x00000a00ff017b82 */ /* 0x000e220000000800 */
[----:B------:R-:W1:Y:S01]  /*0010*/  S2R R2, SR_TID.X ;  /* 0x0000000000027919 */ /* 0x000e620000002100 */
[----:B------:R-:W-:Y:S01]  /*0020*/  ELECT P0, URZ, PT ;  /* 0x00000000003f782f */ /* 0x000fe20003800000 */
[----:B------:R-:W-:Y:S01]  /*0030*/  BSSY B0, `(.L_x_0) ;  /* 0x0000015000007945 */ /* 0x000fe20003800000 */
[--C-:B-1----:R-:W-:Y:S02]  /*0040*/  SHF.R.U32.HI R0, RZ, 0x5, R2.reuse ;  /* 0x00000005ff007819 */ /* 0x102fe40000011602 */
[----:B------:R-:W-:-:S03]  /*0050*/  SHF.R.U32.HI R3, RZ, 0x7, R2 ;  /* 0x00000007ff037819 */ /* 0x000fc60000011602 */
[----:B------:R-:W1:Y:S04]  /*0060*/  SHFL.IDX PT, R4, R0, RZ, 0x1f ;  /* 0x00001fff00047589 */ /* 0x000e6800000e0000 */
[----:B------:R-:W2:Y:S01]  /*0070*/  SHFL.IDX PT, R3, R3, RZ, 0x1f ;  /* 0x00001fff03037589 */ /* 0x000ea200000e0000 */
[----:B-1----:R-:W-:Y:S02]  /*0080*/  R2UR UR10, R4 ;  /* 0x00000000040a72ca */ /* 0x002fe400000e0000 */
[----:B--2---:R-:W-:-:S11]  /*0090*/  R2UR UR5, R3 ;  /* 0x00000000030572ca */ /* 0x004fd600000e0000 */
[----:B------:R-:W-:Y:S02]  /*00a0*/  USHF.R.S32.HI UR4, URZ, 0x1f, UR10 ;  /* 0x0000001f3f047899 */ /* 0x000fe4000801140a */
[----:B------:R-:W-:Y:S02]  /*00b0*/  ISETP.NE.OR P0, PT, RZ, UR10, !P0 ;  /* 0x0000000aff007c0c */ /* 0x000fe4000c705670 */
[----:B------:R-:W-:-:S04]  /*00c0*/  ULEA.HI UR4, UR4, UR10, URZ, 0x2 ;  /* 0x0000000a04047291 */ /* 0x000fc8000f8f103f */
[----:B------:R-:W-:-:S04]  /*00d0*/  ULOP3.LUT UR4, UR4, 0xfffffffc, URZ, 0xc0, !UPT ;  /* 0xfffffffc04047892 */ /* 0x000fc8000f8ec03f */
[----:B------:R-:W-:-:S03]  /*00e0*/  UIADD3 UR10, UR10, -UR4, URZ ;  /* 0x800000040a0a7290 */ /* 0x000fc6000fffe03f */
[----:B0-----:R-:W-:Y:S09]  /*00f0*/  @P0 BRA `(.L_x_1) ;  /* 0x0000000000200947 */ /* 0x001ff20003800000 */
[----:B------:R-:W-:Y:S02]  /*0100*/  ULDC.64 UR6, c[0x0][0x198] ;  /* 0x0000660000067ab9 */ /* 0x000fe40000000a00 */
[----:B------:R-:W-:Y:S02]  /*0110*/  UIADD3 UR8, UP0, UR6, 0xf0, URZ ;  /* 0x000000f006087890 */ /* 0x000fe4000ff1e03f */
[----:B------:R-:W-:Y:S02]  /*0120*/  UIADD3 UR6, UP1, UR6, 0x1f0, URZ ;  /* 0x000001f006067890 */ /* 0x000fe4000ff3e03f */
[----:B------:R-:W-:Y:S02]  /*0130*/  UIADD3.X UR9, URZ, UR7, URZ, UP0, !UPT ;  /* 0x000000073f097290 */ /* 0x000fe400087fe43f */
[----:B------:R-:W-:-:S07]  /*0140*/  UIADD3.X UR7, URZ, UR7, URZ, UP1, !UPT ;  /* 0x000000073f077290 */ /* 0x000fce0008ffe43f */
[----:B------:R0:W-:Y:S02]  /*0150*/  UTMACCTL.PF [UR8] ;  /* 0x00000000080079b9 */ /* 0x0001e40008040000 */
[----:B------:R0:W-:Y:S02]  /*0160*/  UTMACCTL.PF [UR6] ;  /* 0x00000000060079b9 */ /* 0x0001e40008040000 */
[----:B0-----:R-:W-:Y:S01]  /*0170*/  NOP ;  /* 0x0000000000007918 */ /* 0x001fe20000000000 */
.L_x_1:
[----:B------:R-:W-:Y:S05]  /*0180*/  BSYNC B0 ;  /* 0x0000000000007941 */ /* 0x000fea0003800000 */
.L_x_0:
[----:B------:R-:W0:Y:S01]  /*0190*/  SHFL.IDX PT, R3, R0, RZ, 0x1f ;  /* 0x00001fff00037589 */ /* 0x000e2200000e0000 */
[----:B------:R-:W-:Y:S01]  /*01a0*/  UISETP.NE.AND UP0, UPT, UR10, 0x3, UPT ;  /* 0x000000030a00788c */ /* 0x000fe2000bf05270 */
[----:B------:R-:W-:Y:S01]  /*01b0*/  ISETP.NE.AND P1, PT, RZ, UR5, PT ;  /* 0x00000005ff007c0c */ /* 0x000fe2000bf25270 */
[----:B------:R-:W-:Y:S02]  /*01c0*/  UIADD3 UR18, UR5, -0x1, URZ ;  /* 0xffffffff05127890 */ /* 0x000fe4000fffe03f */
[----:B------:R-:W-:Y:S02]  /*01d0*/  UISETP.EQ.OR UP0, UPT, UR10, URZ, !UP0 ;  /* 0x0000003f0a00728c */ /* 0x000fe4000c702670 */
[----:B------:R-:W-:Y:S02]  /*01e0*/  UISETP.GE.U32.AND UP1, UPT, UR18, 0x2, UPT ;  /* 0x000000021200788c */ /* 0x000fe4000bf26070 */
[----:B------:R-:W-:-:S04]  /*01f0*/  UISETP.EQ.AND UP0, UPT, UR5, URZ, UP0 ;  /* 0x0000003f0500728c */ /* 0x000fc80008702270 */
[----:B------:R-:W-:-:S04]  /*0200*/  USEL UR38, URZ, 0x1, !UP0 ;  /* 0x000000013f267887 */ /* 0x000fc8000c000000 */
[----:B------:R-:W-:Y:S01]  /*0210*/  USEL UR38, UR38, 0x2, UP1 ;  /* 0x0000000226267887 */ /* 0x000fe20008800000 */
[----:B0-----:R-:W-:-:S13]  /*0220*/  ISETP.NE.AND P0, PT, R3, RZ, PT ;  /* 0x000000ff0300720c */ /* 0x001fda0003f05270 */
[----:B------:R-:W-:Y:S05]  /*0230*/  @P0 BRA `(.L_x_2) ;  /* 0x0000000000500947 */ /* 0x000fea0003800000 */
[----:B------:R-:W0:Y:S01]  /*0240*/  S2UR UR8, SR_CgaCtaId ;  /* 0x00000000000879c3 */ /* 0x000e220000008800 */
[----:B------:R-:W-:Y:S01]  /*0250*/  UMOV UR4, 0x400 ;  /* 0x0000040000047882 */ /* 0x000fe20000000000 */
[----:B------:R-:W-:Y:S01]  /*0260*/  UMOV UR5, 0x1 ;  /* 0x0000000100057882 */ /* 0x000fe20000000000 */
[----:B------:R-:W-:Y:S01]  /*0270*/  UMOV UR6, 0x100 ;  /* 0x0000010000067882 */ /* 0x000fe20000000000 */
[----:B------:R-:W-:Y:S01]  /*0280*/  ELECT P0, URZ, PT ;  /* 0x00000000003f782f */ /* 0x000fe20003800000 */
[----:B------:R-:W-:-:S04]  /*0290*/  UIADD3 UR6, -UR6, 0x100000, URZ ;  /* 0x0010000006067890 */ /* 0x000fc8000fffe13f */
[----:B------:R-:W-:Y:S02]  /*02a0*/  USHF.L.U32 UR7, UR6, 0xb, URZ ;  /* 0x0000000b06077899 */ /* 0x000fe4000800063f */
[----:B------:R-:W-:Y:S02]  /*02b0*/  USHF.L.U32 UR6, UR6, 0x1, URZ ;  /* 0x0000000106067899 */ /* 0x000fe4000800063f */
[----:B0-----:R-:W-:Y:S02]  /*02c0*/  ULEA UR8, UR8, UR4, 0x18 ;  /* 0x0000000408087291 */ /* 0x001fe4000f8ec03f */
[----:B------:R-:W-:-:S04]  /*02d0*/  UIADD3 UR4, -UR5, 0x100000, URZ ;  /* 0x0010000005047890 */ /* 0x000fc8000fffe13f */
[----:B------:R-:W-:Y:S02]  /*02e0*/  USHF.L.U32 UR5, UR4, 0xb, URZ ;  /* 0x0000000b04057899 */ /* 0x000fe4000800063f */
[----:B------:R-:W-:Y:S01]  /*02f0*/  USHF.L.U32 UR4, UR4, 0x1, URZ ;  /* 0x0000000104047899 */ /* 0x000fe2000800063f */
[----:B------:R-:W0:Y:S11]  /*0300*/  FENCE.VIEW.ASYNC.S ;  /* 0x00000000000073c6 */ /* 0x000e360000000000 */
[----:B0-----:R0:W1:Y:S01]  /*0310*/  SYNCS.EXCH.64 URZ, [UR8], UR4 ;  /* 0x00000004083f75b2 */ /* 0x0010620008000100 */
[----:B------:R0:W2:Y:S01]  /*0320*/  SYNCS.EXCH.64 URZ, [UR8+0x18], UR6 ;  /* 0x00001806083f75b2 */ /* 0x0000a20008000100 */
[----:B------:R0:W3:Y:S01]  /*0330*/  SYNCS.EXCH.64 URZ, [UR8+0x8], UR4 ;  /* 0x00000804083f75b2 */ /* 0x0000e20008000100 */
[----:B------:R0:W4:Y:S01]  /*0340*/  SYNCS.EXCH.64 URZ, [UR8+0x20], UR6 ;  /* 0x00002006083f75b2 */ /* 0x0001220008000100 */
[----:B------:R0:W0:Y:S01]  /*0350*/  SYNCS.EXCH.64 URZ, [UR8+0x10], UR4 ;  /* 0x00001004083f75b2 */ /* 0x0000220008000100 */
[----:B------:R0:W0:Y:S01]  /*0360*/  SYNCS.EXCH.64 URZ, [UR8+0x28], UR6 ;  /* 0x00002806083f75b2 */ /* 0x0000220008000100 */
[----:B------:R-:W-:Y:S01]  /*0370*/  NOP ;  /* 0x0000000000007918 */ /* 0x000fe20000000000 */
.L_x_2:
[----:B------:R-:W5:Y:S01]  /*0380*/  SHFL.IDX PT, R0, R0, RZ, 0x1f ;  /* 0x00001fff00007589 */ /* 0x000f6200000e0000 */
[----:B------:R-:W-:Y:S01]  /*0390*/  ELECT P0, URZ, PT ;  /* 0x00000000003f782f */ /* 0x000fe20003800000 */
[----:B------:R-:W1:Y:S01]  /*03a0*/  S2UR UR17, SR_CTAID.Y ;  /* 0x00000000001179c3 */ /* 0x000e620000002600 */
[----:B0-----:R-:W-:Y:S01]  /*03b0*/  ULDC UR5, c[0x0][0x65c] ;  /* 0x0001970000057ab9 */ /* 0x001fe20000000800 */
[----:B------:R-:W-:Y:S01]  /*03c0*/  UMOV UR12, 0x20 ;  /* 0x00000020000c7882 */ /* 0x000fe20000000000 */
[----:B------:R-:W-:Y:S01]  /*03d0*/  UISETP.NE.AND UP2, UPT, UR5, 0x1, UPT ;  /* 0x000000010500788c */ /* 0x000fe2000bf45270 */
[----:B------:R-:W-:Y:S01]  /*03e0*/  NOP ;  /* 0x0000000000007918 */ /* 0x000fe20000000000 */
[----:B------:R-:W-:Y:S02]  /*03f0*/  NOP ;  /* 0x0000000000007918 */ /* 0x000fe40000000000 */
[----:B------:R-:W-:Y:S01]  /*0400*/  UP2UR UR39, UPR, URZ, 0x4 ;  /* 0x000000043f277883 */ /* 0x000fe20008000000 */
[----:B------:R-:W0:Y:S01]  /*0410*/  S2UR UR4, SR_CTAID.X ;  /* 0x00000000000479c3 */ /* 0x000e220000002500 */
[----:B------:R-:W-:-:S02]  /*0420*/  PLOP3.LUT P2, PT, PT, PT, UP2, 0x80, 0x0 ;  /* 0x000000000000781c */ /* 0x000fc40003f4f028 */
[----:B------:R-:W-:Y:S02]  /*0430*/  PLOP3.LUT P3, PT, PT, PT, UP2, 0x80, 0x0 ;  /* 0x000000000000781c */ /* 0x000fe40003f6f028 */
[----:B------:R-:W-:Y:S01]  /*0440*/  PLOP3.LUT P4, PT, PT, PT, UP2, 0x80, 0x0 ;  /* 0x000000000000781c */ /* 0x000fe20003f8f028 */
[----:B------:R-:W-:Y:S01]  /*0450*/  @UP2 ULDC UR14, c[0x0][0x10] ;  /* 0x00000400000e2ab9 */ /* 0x000fe20000000800 */
[----:B------:R-:W-:Y:S01]  /*0460*/  @UP2 UMOV UR9, URZ ;  /* 0x0000003f00092c82 */ /* 0x000fe20008000000 */
[----:B------:R-:W-:Y:S01]  /*0470*/  @!UP2 ULDC UR11, c[0x0][0xc] ;  /* 0x00000300000baab9 */ /* 0x000fe20000000800 */
[----:B-----5:R-:W-:Y:S01]  /*0480*/  ISETP.NE.OR P0, PT, R0, RZ, !P0 ;  /* 0x000000ff0000720c */ /* 0x020fe20004705670 */
[----:B-1----:R-:W-:Y:S02]  /*0490*/  @UP2 UMOV UR7, UR17 ;  /* 0x0000001100072c82 */ /* 0x002fe40008000000 */
[----:B------:R-:W-:Y:S01]  /*04a0*/  @UP2 UMOV UR8, UR7 ;  /* 0x0000000700082c82 */ /* 0x000fe20008000000 */
[----:B------:R-:W-:Y:S01]  /*04b0*/  @!UP2 UMOV UR7, UR17 ;  /* 0x000000110007ac82 */ /* 0x000fe20008000000 */
[----:B0-----:R-:W-:-:S08]  /*04c0*/  @UP2 UIMAD.WIDE.U32 UR14, UR4, UR14, UR8 ;  /* 0x0000000e040e22a5 */ /* 0x001fd0000f8e0008 */
[----:B------:R-:W-:Y:S01]  /*04d0*/  VOTEU.ALL UP0, P0 ;  /* 0x00000000003f7886 */ /* 0x000fe20000000000 */
[----:B------:R-:W-:Y:S01]  /*04e0*/  VOTEU.ALL UP1, P0 ;  /* 0x00000000003f7886 */ /* 0x000fe20000020000 */
[----:B------:R-:W-:-:S03]  /*04f0*/  IMAD.U32 R17, RZ, RZ, UR15 ;  /* 0x0000000fff117e24 */ /* 0x000fc6000f8e00ff */
[----:B------:R-:W0:Y:S01]  /*0500*/  @!UP0 S2UR UR6, SR_CgaCtaId ;  /* 0x00000000000689c3 */ /* 0x000e220000008800 */
[----:B------:R-:W-:Y:S01]  /*0510*/  @!UP0 UMOV UR5, 0x400 ;  /* 0x0000040000058882 */ /* 0x000fe20000000000 */
[----:B------:R-:W-:-:S04]  /*0520*/  @!UP0 UIADD3 UR12, -UR12, 0x100000, URZ ;  /* 0x001000000c0c8890 */ /* 0x000fc8000fffe13f */
[----:B------:R-:W-:Y:S02]  /*0530*/  @!UP0 USHF.L.U32 UR13, UR12, 0xb, URZ ;  /* 0x0000000b0c0d8899 */ /* 0x000fe4000800063f */
[----:B------:R-:W-:Y:S01]  /*0540*/  @!UP0 USHF.L.U32 UR12, UR12, 0x1, URZ ;  /* 0x000000010c0c8899 */ /* 0x000fe2000800063f */
[----:B------:R-:W-:Y:S01]  /*0550*/  IMAD.U32 R16, RZ, RZ, UR14 ;  /* 0x0000000eff107e24 */ /* 0x000fe2000f8e00ff */
[----:B0-----:R-:W-:Y:S01]  /*0560*/  @!UP0 ULEA UR16, UR6, UR5, 0x18 ;  /* 0x0000000506108291 */ /* 0x001fe2000f8ec03f */
[----:B------:R-:W-:Y:S02]  /*0570*/  VOTEU.ALL UP0, P0 ;  /* 0x00000000003f7886 */ /* 0x000fe40000000000 */
[----:B------:R-:W-:Y:S01]  /*0580*/  UMOV UR5, URZ ;  /* 0x0000003f00057c82 */ /* 0x000fe20008000000 */
[----:B------:R-:W-:Y:S01]  /*0590*/  @UP2 UMOV UR6, URZ ;  /* 0x0000003f00062c82 */ /* 0x000fe20008000000 */
[----:B------:R-:W-:Y:S01]  /*05a0*/  @!UP2 UIMAD.WIDE.U32 UR8, UR11, UR7, UR4 ;  /* 0x000000070b08a2a5 */ /* 0x000fe2000f8e0004 */
[----:B------:R-:W-:Y:S01]  /*05b0*/  PLOP3.LUT P0, PT, PT, PT, UP2, 0x80, 0x0 ;  /* 0x000000000000781c */ /* 0x000fe20003f0f028 */
[----:B------:R-:W-:-:S04]  /*05c0*/  @UP2 UIADD3 UR6, UR15, UR6, URZ ;  /* 0x000000060f062290 */ /* 0x000fc8000fffe03f */
[----:B------:R-:W-:Y:S01]  /*05d0*/  IMAD.U32 R4, RZ, RZ, UR8 ;  /* 0x00000008ff047e24 */ /* 0x000fe2000f8e00ff */
[----:B------:R-:W0:Y:S02]  /*05e0*/  FENCE.VIEW.ASYNC.S ;  /* 0x00000000000073c6 */ /* 0x000e240000000000 */
[----:B0-----:R0:W2:Y:S01]  /*05f0*/  @!UP0 SYNCS.EXCH.64 URZ, [UR16+0x40], UR12 ;  /* 0x0000400c103f85b2 */ /* 0x0010a20008000100 */
[----:B------:R-:W-:Y:S02]  /*0600*/  IMAD.U32 R7, RZ, RZ, UR9 ;  /* 0x00000009ff077e24 */ /* 0x000fe4000f8e00ff */
[----:B------:R-:W-:Y:S02]  /*0610*/  @P2 IMAD.U32 R17, RZ, RZ, UR6 ;  /* 0x00000006ff112e24 */ /* 0x000fe4000f8e00ff */
[----:B------:R-:W-:Y:S02]  /*0620*/  IMAD.U32 R5, RZ, RZ, UR9 ;  /* 0x00000009ff057e24 */ /* 0x000fe4000f8e00ff */
[----:B------:R-:W-:-:S02]  /*0630*/  IMAD.U32 R6, RZ, RZ, UR8 ;  /* 0x00000008ff067e24 */ /* 0x000fc4000f8e00ff */
[----:B------:R-:W-:Y:S02]  /*0640*/  @!P3 IMAD.MOV.U32 R16, RZ, RZ, R4 ;  /* 0x000000ffff10b224 */ /* 0x000fe400078e0004 */
[----:B------:R-:W-:Y:S01]  /*0650*/  @!P4 IMAD.MOV.U32 R17, RZ, RZ, R7 ;  /* 0x000000ffff11c224 */ /* 0x000fe200078e0007 */
[----:B------:R0:W2:Y:S01]  /*0660*/  @!UP1 SYNCS.EXCH.64 URZ, [UR16+0x48], UR12 ;  /* 0x0000480c103f95b2 */ /* 0x0000a20008000100 */
[----:B------:R-:W-:Y:S01]  /*0670*/  NOP ;  /* 0x0000000000007918 */ /* 0x000fe20000000000 */
[----:B--234-:R-:W-:Y:S06]  /*0680*/  BAR.SYNC.DEFER_BLOCKING 0x0 ;  /* 0x0000000000007b1d */ /* 0x01cfec0000010000 */
[----:B------:R-:W-:Y:S05]  /*0690*/  @!P1 BRA `(.L_x_3) ;  /* 0x000000dc00489947 */ /* 0x000fea0003800000 */
[----:B------:R-:W-:-:S06]  /*06a0*/  UISETP.GT.U32.AND UP0, UPT, UR18, 0x1, UPT ;  /* 0x000000011200788c */ /* 0x000fcc000bf04070 */
[----:B------:R-:W-:-:S13]  /*06b0*/  PLOP3.LUT P0, PT, PT, PT, UP0, 0x80, 0x0 ;  /* 0x000000000000781c */ /* 0x000fda0003f0f008 */
[----:B0-----:R-:W-:Y:S05]  /*06c0*/  @P0 EXIT ;  /* 0x000000000000094d */ /* 0x001fea0003800000 */
[----:B------:R-:W-:Y:S01]  /*06d0*/  ULDC.64 UR8, c[0x0][0x650] ;  /* 0x0001940000087ab9 */ /* 0x000fe20000000a00 */
[----:B------:R-:W-:Y:S01]  /*06e0*/  UMOV UR47, 0xffffffff ;  /* 0xffffffff002f7882 */ /* 0x000fe20000000000 */
[----:B------:R-:W-:Y:S01]  /*06f0*/  ISETP.GE.U32.AND P0, PT, R16, UR8, PT ;  /* 0x0000000810007c0c */ /* 0x000fe2000bf06070 */
[----:B------:R-:W-:Y:S01]  /*0700*/  UMOV UR46, 0xffffffff ;  /* 0xffffffff002e7882 */ /* 0x000fe20000000000 */
[----:B------:R-:W-:Y:S01]  /*0710*/  UMOV UR45, 0xffffffff ;  /* 0xffffffff002d7882 */ /* 0x000fe20000000000 */
[----:B------:R-:W-:Y:S02]  /*0720*/  PRMT R0, RZ, 0x7610, R0 ;  /* 0x00007610ff007816 */ /* 0x000fe40000000000 */
[----:B------:R-:W-:-:S13]  /*0730*/  ISETP.GE.U32.AND.EX P0, PT, R17, UR9, PT, P0 ;  /* 0x0000000911007c0c */ /* 0x000fda000bf06100 */
[----:B------:R-:W-:Y:S05]  /*0740*/  @P0 BRA `(.L_x_4) ;  /* 0x0000000400800947 */ /* 0x000fea0003800000 */
[----:B------:R-:W-:Y:S01]  /*0750*/  I2FP.F32.U32 R0, UR4 ;  /* 0x0000000400007c45 */ /* 0x000fe20008201000 */
[----:B------:R-:W-:Y:S01]  /*0760*/  ULDC.64 UR16, c[0x0][0x628] ;  /* 0x00018a0000107ab9 */ /* 0x000fe20000000a00 */
[----:B------:R-:W-:Y:S01]  /*0770*/  ULDC UR6, c[0x0][0x150] ;  /* 0x0000540000067ab9 */ /* 0x000fe20000000800 */
[----:B------:R-:W-:Y:S01]  /*0780*/  ISETP.NE.U32.AND P0, PT, RZ, UR16, PT ;  /* 0x00000010ff007c0c */ /* 0x000fe2000bf05070 */
[----:B------:R-:W-:Y:S01]  /*0790*/  ULDC UR15, c[0x0][0x630] ;  /* 0x00018c00000f7ab9 */ /* 0x000fe20000000800 */
[----:B------:R-:W-:Y:S01]  /*07a0*/  FMUL R0, R0, UR6 ;  /* 0x0000000600007c20 */ /* 0x000fe20008400000 */
[----:B------:R-:W-:Y:S01]  /*07b0*/  R2UR UR18, R16 ;  /* 0x00000000101272ca */ /* 0x000fe200000e0000 */
[----:B------:R-:W-:Y:S01]  /*07c0*/  ULDC UR20, c[0x0][0x154] ;  /* 0x0000550000147ab9 */ /* 0x000fe20000000800 */
[----:B------:R-:W-:Y:S01]  /*07d0*/  ISETP.NE.AND.EX P0, PT, RZ, UR17, PT, P0 ;  /* 0x00000011ff007c0c */ /* 0x000fe2000bf05300 */
[----:B------:R0:W1:Y:S01]  /*07e0*/  F2I.U32.TRUNC.NTZ R3, R0 ;  /* 0x0000000000037305 */ /* 0x000062000020f000 */
[----:B------:R-:W-:-:S02]  /*07f0*/  R2UR UR19, R17 ;  /* 0x00000000111372ca */ /* 0x000fc400000e0000 */
[----:B------:R-:W-:Y:S02]  /*0800*/  R2UR UR8, R16 ;  /* 0x00000000100872ca */ /* 0x000fe400000e0000 */
[----:B------:R-:W-:-:S07]  /*0810*/  R2UR UR9, R17 ;  /* 0x00000000110972ca */ /* 0x000fce00000e0000 */
[----:B0-----:R-:W-:Y:S08]  /*0820*/  @!P0 BRA `(.L_x_5) ;  /* 0x0000000000308947 */ /* 0x001ff00003800000 */
[----:B------:R-:W-:Y:S01]  /*0830*/  R2UR UR8, R16 ;  /* 0x00000000100872ca */ /* 0x000fe200000e0000 */
[----:B------:R-:W-:Y:S01]  /*0840*/  ULDC UR6, c[0x0][0x634] ;  /* 0x00018d0000067ab9 */ /* 0x000fe20000000800 */
[----:B------:R-:W-:-:S11]  /*0850*/  R2UR UR14, R17 ;  /* 0x00000000110e72ca */ /* 0x000fd600000e0000 */
[----:B------:R-:W-:-:S04]  /*0860*/  UIADD3 UR6, UP0, UR8, UR6, URZ ;  /* 0x0000000608067290 */ /* 0x000fc8000ff1e03f */
[----:B------:R-:W-:-:S04]  /*0870*/  UIADD3.X UR14, URZ, UR14, URZ, UP0, !UPT ;  /* 0x0000000e3f0e7290 */ /* 0x000fc800087fe43f */
[----:B------:R-:W-:-:S04]  /*0880*/  UIMAD.WIDE.U32 UR8, UR14, UR16, URZ ;  /* 0x000000100e0872a5 */ /* 0x000fc8000f8e003f */
[----:B------:R-:W-:Y:S02]  /*0890*/  UIMAD.WIDE.U32 UR10, UP0, UR6, UR17, UR8 ;  /* 0x00000011060a72a5 */ /* 0x000fe4000f800008 */
[----:B------:R-:W-:Y:S02]  /*08a0*/  UIMAD.WIDE.U32 UR8, UR6, UR16, URZ ;  /* 0x00000010060872a5 */ /* 0x000fe4000f8e003f */
[----:B------:R-:W-:Y:S02]  /*08b0*/  UIADD3.X UR13, URZ, URZ, URZ, UP0, !UPT ;  /* 0x0000003f3f0d7290 */ /* 0x000fe400087fe43f */
[----:B------:R-:W-:Y:S01]  /*08c0*/  UIADD3 URZ, UP0, UR9, UR10, URZ ;  /* 0x0000000a093f7290 */ /* 0x000fe2000ff1e03f */
[----:B------:R-:W-:-:S03]  /*08d0*/  UMOV UR12, UR11 ;  /* 0x0000000b000c7c82 */ /* 0x000fc60008000000 */
[----:B------:R-:W-:-:S12]  /*08e0*/  UIMAD.WIDE.U32.X UR8, UR14, UR17, UR12, UP0 ;  /* 0x000000110e0872a5 */ /* 0x000fd800080e040c */
.L_x_5:
[----:B------:R-:W-:Y:S01]  /*08f0*/  USHF.R.U64 UR45, UR8, UR15, UR9 ;  /* 0x0000000f082d7299 */ /* 0x000fe20008001209 */
[----:B------:R-:W-:Y:S01]  /*0900*/  I2FP.F32.U32 R0, UR7 ;  /* 0x0000000700007c45 */ /* 0x000fe20008201000 */
[----:B------:R-:W-:Y:S01]  /*0910*/  USHF.R.U32.HI UR5, URZ, UR15, UR9 ;  /* 0x0000000f3f057299 */ /* 0x000fe20008011609 */
[----:B-1----:R-:W-:Y:S01]  /*0920*/  R2UR UR12, R3 ;  /* 0x00000000030c72ca */ /* 0x002fe200000e0000 */
[----:B------:R-:W-:Y:S02]  /*0930*/  UIADD3 UR6, UP0, URZ, -UR45, URZ ;  /* 0x8000002d3f067290 */ /* 0x000fe4000ff1e03f */
[----:B------:R-:W-:Y:S01]  /*0940*/  FMUL R0, R0, UR20 ;  /* 0x0000001400007c20 */ /* 0x000fe20008400000 */
[----:B------:R-:W-:Y:S01]  /*0950*/  ULDC.64 UR8, c[0x0][0x620] ;  /* 0x0001880000087ab9 */ /* 0x000fe20000000a00 */
[----:B------:R-:W-:Y:S01]  /*0960*/  UIADD3.X UR5, URZ, ~UR5, URZ, UP0, !UPT ;  /* 0x800000053f057290 */ /* 0x000fe200087fe43f */
[----:B------:R-:W-:Y:S01]  /*0970*/  UMOV UR10, UR18 ;  /* 0x00000012000a7c82 */ /* 0x000fe20008000000 */
[----:B------:R-:W-:-:S02]  /*0980*/  UMOV UR11, UR19 ;  /* 0x00000013000b7c82 */ /* 0x000fc40008000000 */
[----:B------:R-:W-:Y:S01]  /*0990*/  UIMAD UR5, UR5, UR8, URZ ;  /* 0x00000008050572a4 */ /* 0x000fe2000f8e023f */
[----:B------:R-:W0:Y:S01]  /*09a0*/  F2I.U32.TRUNC.NTZ R0, R0 ;  /* 0x0000000000007305 */ /* 0x000e22000020f000 */
[----:B------:R-:W-:Y:S02]  /*09b0*/  UIMAD.WIDE.U32 UR10, UR6, UR8, UR10 ;  /* 0x00000008060a72a5 */ /* 0x000fe4000f8e000a */
[----:B------:R-:W-:Y:S01]  /*09c0*/  UIMAD UR6, UR6, UR9, UR5 ;  /* 0x00000009060672a4 */ /* 0x000fe2000f8e0205 */
[----:B------:R-:W-:Y:S01]  /*09d0*/  ULDC UR21, c[0x0][0x658] ;  /* 0x0001960000157ab9 */ /* 0x000fe20000000800 */
[----:B------:R-:W-:Y:S02]  /*09e0*/  UMOV UR19, 0xffffffff ;  /* 0xffffffff00137882 */ /* 0x000fe40000000000 */
[----:B------:R-:W-:Y:S01]  /*09f0*/  UIADD3 UR6, UR11, UR6, URZ ;  /* 0x000000060b067290 */ /* 0x000fe2000fffe03f */
[----:B------:R-:W-:Y:S01]  /*0a00*/  ULDC UR15, c[0x0][0x618] ;  /* 0x00018600000f7ab9 */ /* 0x000fe20000000800 */
[----:B------:R-:W-:Y:S01]  /*0a10*/  ULDC.64 UR8, c[0x0][0x640] ;  /* 0x0001900000087ab9 */ /* 0x000fe20000000a00 */
[----:B------:R-:W-:Y:S01]  /*0a20*/  USHF.L.U32 UR11, UR19, UR21, URZ ;  /* 0x00000015130b7299 */ /* 0x000fe2000800063f */
[----:B------:R-:W-:Y:S01]  /*0a30*/  ISETP.NE.U32.AND P0, PT, RZ, UR8, PT ;  /* 0x00000008ff007c0c */ /* 0x000fe2000bf05070 */
[----:B------:R-:W-:-:S02]  /*0a40*/  USHF.R.U64 UR19, UR10, UR15, UR6 ;  /* 0x0000000f0a137299 */ /* 0x000fc40008001206 */
[----:B------:R-:W-:Y:S01]  /*0a50*/  USHF.R.U32.HI UR10, URZ, UR15, UR6 ;  /* 0x0000000f3f0a7299 */ /* 0x000fe20008011606 */
[----:B0-----:R-:W-:Y:S01]  /*0a60*/  R2UR UR14, R0 ;  /* 0x00000000000e72ca */ /* 0x001fe200000e0000 */
[----:B------:R-:W-:Y:S01]  /*0a70*/  ULDC UR17, c[0x0][0x608] ;  /* 0x0001820000117ab9 */ /* 0x000fe20000000800 */
[----:B------:R-:W-:Y:S01]  /*0a80*/  ISETP.NE.AND.EX P0, PT, RZ, UR9, PT, P0 ;  /* 0x00000009ff007c0c */ /* 0x000fe2000bf05300 */
[----:B------:R-:W-:Y:S02]  /*0a90*/  USHF.R.U64 UR23, UR19, UR17, UR10 ;  /* 0x0000001113177299 */ /* 0x000fe4000800120a */
[----:B------:R-:W-:Y:S01]  /*0aa0*/  USHF.R.U32.HI UR10, URZ, UR17, UR10 ;  /* 0x000000113f0a7299 */ /* 0x000fe2000801160a */
[----:B------:R-:W-:Y:S01]  /*0ab0*/  UMOV UR16, 0x1 ;  /* 0x0000000100107882 */ /* 0x000fe20000000000 */
[----:B------:R-:W-:Y:S02]  /*0ac0*/  UIADD3 UR12, -UR12, URZ, URZ ;  /* 0x0000003f0c0c7290 */ /* 0x000fe4000fffe13f */
[----:B------:R-:W-:-:S02]  /*0ad0*/  USHF.R.U64 UR24, UR23, UR21, UR10 ;  /* 0x0000001517187299 */ /* 0x000fc4000800120a */
[----:B------:R-:W-:Y:S01]  /*0ae0*/  USHF.L.U32 UR6, UR16, UR21, URZ ;  /* 0x0000001510067299 */ /* 0x000fe2000800063f */
[----:B------:R-:W-:Y:S01]  /*0af0*/  ULDC UR13, c[0x0][0x144] ;  /* 0x00005100000d7ab9 */ /* 0x000fe20000000800 */
[----:B------:R-:W-:Y:S01]  /*0b00*/  ULDC UR5, c[0x0][0x600] ;  /* 0x0001800000057ab9 */ /* 0x000fe20000000800 */
[----:B------:R-:W-:Y:S02]  /*0b10*/  ULOP3.LUT UR16, URZ, UR11, URZ, 0x33, !UPT ;  /* 0x0000000b3f107292 */ /* 0x000fe4000f8e333f */
[----:B------:R-:W-:Y:S02]  /*0b20*/  USHF.R.U32.HI UR11, URZ, UR21, UR10 ;  /* 0x000000153f0b7299 */ /* 0x000fe4000801160a */
[----:B------:R-:W-:Y:S02]  /*0b30*/  UIADD3 UR18, UR5, -0x1, URZ ;  /* 0xffffffff05127890 */ /* 0x000fe4000fffe03f */
[----:B------:R-:W-:Y:S02]  /*0b40*/  UIADD3 UR20, -UR14, URZ, URZ ;  /* 0x0000003f0e147290 */ /* 0x000fe4000fffe13f */
[----:B------:R-:W-:Y:S01]  /*0b50*/  UIMAD UR4, UR13, UR12, UR4 ;  /* 0x0000000c0d0472a4 */ /* 0x000fe2000f8e0204 */
[----:B------:R-:W-:Y:S01]  /*0b60*/  ULDC UR25, c[0x0][0x148] ;  /* 0x0000520000197ab9 */ /* 0x000fe20000000800 */
[----:B------:R-:W-:Y:S01]  /*0b70*/  ULDC UR21, c[0x0][0x648] ;  /* 0x0001920000157ab9 */ /* 0x000fe20000000800 */
[----:B------:R-:W-:Y:S01]  /*0b80*/  ULDC UR22, c[0x0][0x638] ;  /* 0x00018e0000167ab9 */ /* 0x000fe20000000800 */
[----:B------:R-:W-:Y:S01]  /*0b90*/  UMOV UR10, UR24 ;  /* 0x00000018000a7c82 */ /* 0x000fe20008000000 */
[----:B------:R-:W-:Y:S07]  /*0ba0*/  @!P0 BRA `(.L_x_6) ;  /* 0x0000000000308947 */ /* 0x000fee0003800000 */
[----:B------:R-:W-:Y:S02]  /*0bb0*/  ULDC UR14, c[0x0][0x64c] ;  /* 0x00019300000e7ab9 */ /* 0x000fe40000000800 */
        /* <DEDUP_REMOVED lines=8> */
[----:B------:R-:W-:-:S07]  /*0c40*/  UIMAD.WIDE.U32.X UR8, UR17, UR9, UR14, UP0 ;  /* 0x00000009110872a5 */ /* 0x000fce00080e040e */
[----:B------:R-:W-:Y:S01]  /*0c50*/  UMOV UR10, UR8 ;  /* 0x00000008000a7c82 */ /* 0x000fe20008000000 */
[----:B------:R-:W-:-:S05]  /*0c60*/  UMOV UR11, UR9 ;  /* 0x00000009000b7c82 */ /* 0x000fca0008000000 */
.L_x_6:
[----:B------:R-:W-:Y:S01]  /*0c70*/  UISETP.NE.AND UP0, UPT, UR39, URZ, UPT ;  /* 0x0000003f2700728c */ /* 0x000fe2000bf05270 */
[----:B------:R-:W-:Y:S01]  /*0c80*/  IMAD.MOV.U32 R0, RZ, RZ, 0x1 ;  /* 0x00000001ff007424 */ /* 0x000fe200078e00ff */
[----:B------:R-:W-:Y:S02]  /*0c90*/  USHF.R.U64 UR8, UR10, UR21, UR11 ;  /* 0x000000150a087299 */ /* 0x000fe4000800120b */
[----:B------:R-:W-:Y:S02]  /*0ca0*/  ULOP3.LUT UR16, UR23, UR16, URZ, 0xc0, !UPT ;  /* 0x0000001017107292 */ /* 0x000fe4000f8ec03f */
[----:B------:R-:W-:Y:S02]  /*0cb0*/  ULOP3.LUT UR18, UR19, UR18, URZ, 0xc0, !UPT ;  /* 0x0000001213127292 */ /* 0x000fe4000f8ec03f */
[----:B------:R-:W-:-:S03]  /*0cc0*/  UIMAD UR16, UR6, UR8, UR16 ;  /* 0x00000008061072a4 */ /* 0x000fc6000f8e0210 */
[----:B------:R-:W-:Y:S02]  /*0cd0*/  @UP0 UIMAD UR4, UR25, UR20, UR7 ;  /* 0x00000014190402a4 */ /* 0x000fe4000f8e0207 */
[----:B------:R-:W-:-:S04]  /*0ce0*/  UIADD3 UR7, -UR8, URZ, URZ ;  /* 0x0000003f08077290 */ /* 0x000fc8000fffe13f */
[----:B------:R-:W-:-:S03]  /*0cf0*/  UIMAD UR6, UR7, UR22, UR24 ;  /* 0x00000016070672a4 */ /* 0x000fc6000f8e0218 */
[----:B------:R-:W-:Y:S01]  /*0d00*/  ULDC UR7, c[0x0][0x610] ;  /* 0x0001840000077ab9 */ /* 0x000fe20000000800 */
[----:B------:R-:W-:Y:S02]  /*0d10*/  UIMAD UR6, UR6, UR5, UR18 ;  /* 0x00000005060672a4 */ /* 0x000fe4000f8e0212 */
[----:B------:R-:W-:-:S04]  /*0d20*/  UIMAD UR4, UR16, UR7, UR4 ;  /* 0x00000007100472a4 */ /* 0x000fc8000f8e0204 */
[----:B------:R-:W-:Y:S02]  /*0d30*/  USEL UR46, UR6, UR4, !UP0 ;  /* 0x00000004062e7287 */ /* 0x000fe4000c000000 */
[----:B------:R-:W-:-:S12]  /*0d40*/  USEL UR47, UR4, UR6, !UP0 ;  /* 0x00000006042f7287 */ /* 0x000fd8000c000000 */
.L_x_4:
[----:B------:R-:W-:-:S08]  /*0d50*/  NOP ;  /* 0x0000000000007918 */ /* 0x000fd00000000000 */
[----:B------:R-:W0:Y:S02]  /*0d60*/  USETMAXREG.TRY_ALLOC.CTAPOOL UP0, 0xe8 ;  /* 0x000000e8000079c8 */ /* 0x000e240008000600 */
[----:B0-----:R-:W-:-:S13]  /*0d70*/  PLOP3.LUT P0, PT, PT, PT, UP0, 0x80, 0x0 ;  /* 0x000000000000781c */ /* 0x001fda0003f0f008 */
[----:B------:R-:W-:Y:S05]  /*0d80*/  @!P0 BRA `(.L_x_4) ;  /* 0xfffffffc00f08947 */ /* 0x000fea000383ffff */
[----:B------:R-:W-:Y:S01]  /*0d90*/  ULDC.64 UR4, c[0x0][0x598] ;  /* 0x0001660000047ab9 */ /* 0x000fe20000000a00 */
[----:B------:R-:W-:Y:S01]  /*0da0*/  ULDC.64 UR48, c[0x0][0x208] ;  /* 0x0000820000307ab9 */ /* 0x000fe20000000a00 */
[----:B------:R-:W-:-:S04]  /*0db0*/  ISETP.NE.U32.AND P0, PT, RZ, UR4, PT ;  /* 0x00000004ff007c0c */ /* 0x000fc8000bf05070 */
[----:B------:R-:W-:-:S13]  /*0dc0*/  ISETP.NE.AND.EX P0, PT, RZ, UR5, PT, P0 ;  /* 0x00000005ff007c0c */ /* 0x000fda000bf05300 */
[----:B------:R-:W-:Y:S05]  /*0dd0*/  @!P0 BRA `(.L_x_7) ;  /* 0x00000000001c8947 */ /* 0x000fea0003800000 */
[----:B------:R-:W0:Y:S02]  /*0de0*/  LDC.64 R4, c[0x0][0x598] ;  /* 0x00016600ff047b82 */ /* 0x000e240000000a00 */
[----:B0-----:R-:W2:Y:S02]  /*0df0*/  LDG.E.64 R4, desc[UR48][R4.64] ;  /* 0x0000003004047981 */ /* 0x001ea4000c1e1b00 */
[----:B--2---:R-:W-:-:S04]  /*0e00*/  ISETP.NE.U32.AND P0, PT, R4, RZ, PT ;  /* 0x000000ff0400720c */ /* 0x004fc80003f05070 */
[----:B------:R-:W-:-:S13]  /*0e10*/  ISETP.NE.AND.EX P0, PT, R5, RZ, PT, P0 ;  /* 0x000000ff0500720c */ /* 0x000fda0003f05300 */
[----:B------:R-:W-:Y:S05]  /*0e20*/  @!P0 BRA `(.L_x_7) ;  /* 0x0000000000088947 */ /* 0x000fea0003800000 */
[----:B------:R0:W5:Y:S01]  /*0e30*/  LD.E R19, desc[UR48][R4.64] ;  /* 0x0000003004137980 */ /* 0x000162000c101900 */
[----:B------:R-:W-:Y:S05]  /*0e40*/  BRA `(.L_x_8) ;  /* 0x0000000000247947 */ /* 0x000fea0003800000 */
.L_x_7:
[----:B------:R-:W-:Y:S02]  /*0e50*/  ULDC.64 UR4, c[0x0][0x588] ;  /* 0x0001620000047ab9 */ /* 0x000fe40000000a00 */
[----:B------:R-:W-:-:S04]  /*0e60*/  ISETP.NE.U32.AND P0, PT, RZ, UR4, PT ;  /* 0x00000004ff007c0c */ /* 0x000fc8000bf05070 */
[----:B------:R-:W-:-:S13]  /*0e70*/  ISETP.NE.AND.EX P0, PT, RZ, UR5, PT, P0 ;  /* 0x00000005ff007c0c */ /* 0x000fda000bf05300 */
[----:B------:R-:W-:Y:S05]  /*0e80*/  @!P0 BRA `(.L_x_9) ;  /* 0x00000000000c8947 */ /* 0x000fea0003800000 */
[----:B------:R-:W0:Y:S02]  /*0e90*/  LDC.64 R4, c[0x0][0x588] ;  /* 0x00016200ff047b82 */ /* 0x000e240000000a00 */
[----:B0-----:R1:W5:Y:S01]  /*0ea0*/  LDG.E R19, desc[UR48][R4.64] ;  /* 0x0000003004137981 */ /* 0x001362000c1e1900 */
[----:B------:R-:W-:Y:S05]  /*0eb0*/  BRA `(.L_x_8) ;  /* 0x0000000000087947 */ /* 0x000fea0003800000 */
.L_x_9:
[----:B------:R-:W-:Y:S02]  /*0ec0*/  ULDC UR4, c[0x0][0x580] ;  /* 0x0001600000047ab9 */ /* 0x000fe40000000800 */
[----:B------:R-:W-:-:S07]  /*0ed0*/  IMAD.U32 R19, RZ, RZ, UR4 ;  /* 0x00000004ff137e24 */ /* 0x000fce000f8e00ff */
.L_x_8:
[----:B------:R-:W-:Y:S02]  /*0ee0*/  ULDC.64 UR4, c[0x0][0x5a0] ;  /* 0x0001680000047ab9 */ /* 0x000fe40000000a00 */
[----:B------:R-:W-:-:S04]  /*0ef0*/  ISETP.NE.U32.AND P0, PT, RZ, UR4, PT ;  /* 0x00000004ff007c0c */ /* 0x000fc8000bf05070 */
[----:B------:R-:W-:-:S13]  /*0f00*/  ISETP.NE.AND.EX P0, PT, RZ, UR5, PT, P0 ;  /* 0x00000005ff007c0c */ /* 0x000fda000bf05300 */
[----:B------:R-:W-:Y:S05]  /*0f10*/  @!P0 BRA `(.L_x_10) ;  /* 0x00000000001c8947 */ /* 0x000fea0003800000 */
[----:B01----:R-:W0:Y:S02]  /*0f20*/  LDC.64 R4, c[0x0][0x5a0] ;  /* 0x00016800ff047b82 */ /* 0x003e240000000a00 */
[----:B0-----:R-:W2:Y:S02]  /*0f30*/  LDG.E.64 R4, desc[UR48][R4.64] ;  /* 0x0000003004047981 */ /* 0x001ea4000c1e1b00 */
[----:B--2---:R-:W-:-:S04]  /*0f40*/  ISETP.NE.U32.AND P0, PT, R4, RZ, PT ;  /* 0x000000ff0400720c */ /* 0x004fc80003f05070 */
[----:B------:R-:W-:-:S13]  /*0f50*/  ISETP.NE.AND.EX P0, PT, R5, RZ, PT, P0 ;  /* 0x000000ff0500720c */ /* 0x000fda0003f05300 */
[----:B------:R-:W-:Y:S05]  /*0f60*/  @!P0 BRA `(.L_x_10) ;  /* 0x0000000000088947 */ /* 0x000fea0003800000 */
[----:B------:R0:W5:Y:S01]  /*0f70*/  LD.E R18, desc[UR48][R4.64] ;  /* 0x0000003004127980 */ /* 0x000162000c101900 */
[----:B------:R-:W-:Y:S05]  /*0f80*/  BRA `(.L_x_11) ;  /* 0x0000000000247947 */ /* 0x000fea0003800000 */
.L_x_10:
[----:B------:R-:W-:Y:S02]  /*0f90*/  ULDC.64 UR4, c[0x0][0x590] ;  /* 0x0001640000047ab9 */ /* 0x000fe40000000a00 */
[----:B------:R-:W-:-:S04]  /*0fa0*/  ISETP.NE.U32.AND P0, PT, RZ, UR4, PT ;  /* 0x00000004ff007c0c */ /* 0x000fc8000bf05070 */
[----:B------:R-:W-:-:S13]  /*0fb0*/  ISETP.NE.AND.EX P0, PT, RZ, UR5, PT, P0 ;  /* 0x00000005ff007c0c */ /* 0x000fda000bf05300 */
[----:B------:R-:W-:Y:S05]  /*0fc0*/  @!P0 BRA `(.L_x_12) ;  /* 0x00000000000c8947 */ /* 0x000fea0003800000 */
[----:B01----:R-:W0:Y:S02]  /*0fd0*/  LDC.64 R4, c[0x0][0x590] ;  /* 0x00016400ff047b82 */ /* 0x003e240000000a00 */
[----:B0-----:R1:W5:Y:S01]  /*0fe0*/  LDG.E R18, desc[UR48][R4.64] ;  /* 0x0000003004127981 */ /* 0x001362000c1e1900 */
[----:B------:R-:W-:Y:S05]  /*0ff0*/  BRA `(.L_x_11) ;  /* 0x0000000000087947 */ /* 0x000fea0003800000 */
.L_x_12:
[----:B------:R-:W-:Y:S02]  /*1000*/  ULDC UR4, c[0x0][0x584] ;  /* 0x0001610000047ab9 */ /* 0x000fe40000000800 */
[----:B------:R-:W-:-:S07]  /*1010*/  IMAD.U32 R18, RZ, RZ, UR4 ;  /* 0x00000004ff127e24 */ /* 0x000fce000f8e00ff */
.L_x_11:
[----:B------:R-:W-:-:S13]  /*1020*/  LOP3.LUT P0, RZ, R0, 0xff, RZ, 0xc0, !PT ;  /* 0x000000ff00ff7812 */ /* 0x000fda000780c0ff */
[----:B------:R-:W-:Y:S05]  /*1030*/  @!P0 EXIT ;  /* 0x000000000000894d */ /* 0x000fea0003800000 */
[----:B------:R-:W-:Y:S01]  /*1040*/  ULDC UR4, c[0x0][0x28c] ;  /* 0x0000a30000047ab9 */ /* 0x000fe20000000800 */
[----:B------:R-:W-:Y:S01]  /*1050*/  ULDC.64 UR6, c[0x0][0x5c8] ;  /* 0x0001720000067ab9 */ /* 0x000fe20000000a00 */
[----:B------:R-:W-:Y:S02]  /*1060*/  UIADD3 UR4, UR4, 0x7f, URZ ;  /* 0x0000007f04047890 */ /* 0x000fe4000fffe03f */
[----:B------:R-:W-:Y:S02]  /*1070*/  USHF.L.U64.HI UR40, UR6, 0x7, UR7 ;  /* 0x0000000706287899 */ /* 0x000fe40008010207 */
[----:B------:R-:W-:Y:S02]  /*1080*/  USHF.R.S32.HI UR5, URZ, 0x1f, UR4 ;  /* 0x0000001f3f057899 */ /* 0x000fe40008011404 */
[----:B------:R-:W-:Y:S02]  /*1090*/  USHF.L.U32 UR41, UR6, 0x7, URZ ;  /* 0x0000000706297899 */ /* 0x000fe4000800063f */
[----:B------:R-:W-:-:S02]  /*10a0*/  ULEA.HI UR5, UR5, UR4, URZ, 0x7 ;  /* 0x0000000405057291 */ /* 0x000fc4000f8f383f */
[----:B------:R-:W-:Y:S02]  /*10b0*/  USHF.L.U64.HI UR42, UR6, 0x3, UR7 ;  /* 0x00000003062a7899 */ /* 0x000fe40008010207 */
[----:B------:R-:W-:Y:S02]  /*10c0*/  USHF.L.U32 UR43, UR6, 0x3, URZ ;  /* 0x00000003062b7899 */ /* 0x000fe4000800063f */
[----:B------:R-:W-:Y:S01]  /*10d0*/  USHF.R.S32.HI UR44, URZ, 0x7, UR5 ;  /* 0x000000073f2c7899 */ /* 0x000fe20008011405 */
[----:B------:R-:W-:Y:S01]  /*10e0*/  UMOV UR36, URZ ;  /* 0x0000003f00247c82 */ /* 0x000fe20008000000 */
[----:B------:R-:W-:-:S10]  /*10f0*/  UMOV UR37, URZ ;  /* 0x0000003f00257c82 */ /* 0x000fd40008000000 */
.L_x_114:
[----:B------:R-:W-:Y:S01]  /*1100*/  LOP3.LUT R0, R2, 0x80, RZ, 0xc0, !PT ;  /* 0x0000008002007812 */ /* 0x000fe200078ec0ff */
[----:B------:R-:W2:Y:S01]  /*1110*/  S2UR UR7, SR_CgaCtaId ;  /* 0x00000000000779c3 */ /* 0x000ea20000008800 */
[----:B------:R-:W-:Y:S02]  /*1120*/  UMOV UR6, 0x400 ;  /* 0x0000040000067882 */ /* 0x000fe40000000000 */
[----:B------:R-:W-:-:S06]  /*1130*/  SHF.R.U32.HI R0, RZ, 0x7, R0 ;  /* 0x00000007ff007819 */ /* 0x000fcc0000011600 */
[----:B------:R-:W3:Y:S01]  /*1140*/  SHFL.IDX PT, R0, R0, RZ, 0x1f ;  /* 0x00001fff00007589 */ /* 0x000ee200000e0000 */
[----:B--2---:R-:W-:Y:S01]  /*1150*/  ULEA UR6, UR7, UR6, 0x18 ;  /* 0x0000000607067291 */ /* 0x004fe2000f8ec03f */
[----:B---3--:R-:W-:-:S13]  /*1160*/  R2UR UR4, R0 ;  /* 0x00000000000472ca */ /* 0x008fda00000e0000 */
[----:B------:R-:W-:-:S04]  /*1170*/  ULEA.HI UR5, UR4, UR4, URZ, 0x1 ;  /* 0x0000000404057291 */ /* 0x000fc8000f8f083f */
[----:B------:R-:W-:-:S04]  /*1180*/  ULOP3.LUT UR5, UR5, 0x7fffe, URZ, 0xc0, !UPT ;  /* 0x0007fffe05057892 */ /* 0x000fc8000f8ec03f */
[----:B------:R-:W-:-:S03]  /*1190*/  UIADD3 UR5, UR4, -UR5, URZ ;  /* 0x8000000504057290 */ /* 0x000fc6000fffe03f */
[----:B------:R-:W-:Y:S01]  /*11a0*/  ULDC UR4, c[0x0][0x28c] ;  /* 0x0000a30000047ab9 */ /* 0x000fe20000000800 */
[----:B------:R-:W-:Y:S01]  /*11b0*/  ULEA UR5, UR5, UR6, 0xd ;  /* 0x0000000605057291 */ /* 0x000fe2000f8e683f */
[----:B------:R-:W-:-:S03]  /*11c0*/  ISETP.LT.AND P0, PT, RZ, UR4, PT ;  /* 0x00000004ff007c0c */ /* 0x000fc6000bf01270 */
[----:B------:R-:W-:-:S04]  /*11d0*/  UIADD3 UR5, UR5, 0x100, URZ ;  /* 0x0000010005057890 */ /* 0x000fc8000fffe03f */
[----:B------:R-:W-:-:S04]  /*11e0*/  USHF.R.U32.HI UR5, URZ, 0x4, UR5 ;  /* 0x000000043f057899 */ /* 0x000fc80008011605 */
[----:B------:R-:W-:Y:S02]  /*11f0*/  ULOP3.LUT UR50, UR5, 0x3fff, URZ, 0xc0, !UPT ;  /* 0x00003fff05327892 */ /* 0x000fe4000f8ec03f */
[----:B0-----:R-:W-:Y:S10]  /*1200*/  @P0 BRA `(.L_x_13) ;  /* 0x0000000000400947 */ /* 0x001ff40003800000 */
[----:B------:R-:W-:Y:S01]  /*1210*/  MOV R0, 0x0 ;  /* 0x0000000000007802 */ /* 0x000fe20000000f00 */
[----:B------:R-:W-:Y:S01]  /*1220*/  ULDC.64 UR4, c[0x4][0x68] ;  /* 0x01001a0000047ab9 */ /* 0x000fe20000000a00 */
[----:B------:R-:W-:Y:S01]  /*1230*/  ULDC.64 UR6, c[0x4][0x8] ;  /* 0x0100020000067ab9 */ /* 0x000fe20000000a00 */
[----:B01----:R-:W-:Y:S01]  /*1240*/  IMAD.U32 R4, RZ, RZ, UR4 ;  /* 0x00000004ff047e24 */ /* 0x003fe2000f8e00ff */
[----:B------:R0:W1:Y:S01]  /*1250*/  LDC.64 R14, c[0x4][R0] ;  /* 0x01000000000e7b82 */ /* 0x0000620000000a00 */
[----:B------:R-:W-:Y:S01]  /*1260*/  IMAD.U32 R5, RZ, RZ, UR5 ;  /* 0x00000005ff057e24 */ /* 0x000fe2000f8e00ff */
[----:B------:R-:W-:Y:S01]  /*1270*/  ULDC.64 UR4, c[0x4][0x70] ;  /* 0x01001c0000047ab9 */ /* 0x000fe20000000a00 */
[----:B------:R-:W-:Y:S02]  /*1280*/  IMAD.U32 R10, RZ, RZ, UR6 ;  /* 0x00000006ff0a7e24 */ /* 0x000fe4000f8e00ff */
[----:B------:R-:W-:Y:S02]  /*1290*/  IMAD.U32 R6, RZ, RZ, UR4 ;  /* 0x00000004ff067e24 */ /* 0x000fe4000f8e00ff */
[----:B------:R-:W-:-:S02]  /*12a0*/  IMAD.U32 R7, RZ, RZ, UR5 ;  /* 0x00000005ff077e24 */ /* 0x000fc4000f8e00ff */
[----:B------:R-:W-:Y:S02]  /*12b0*/  IMAD.U32 R11, RZ, RZ, UR7 ;  /* 0x00000007ff0b7e24 */ /* 0x000fe4000f8e00ff */
[----:B------:R-:W-:Y:S02]  /*12c0*/  IMAD.MOV.U32 R8, RZ, RZ, 0x1e1 ;  /* 0x000001e1ff087424 */ /* 0x000fe400078e00ff */
[----:B------:R-:W-:Y:S02]  /*12d0*/  IMAD.MOV.U32 R12, RZ, RZ, 0x1 ;  /* 0x00000001ff0c7424 */ /* 0x000fe400078e00ff */
[----:B0-----:R-:W-:-:S07]  /*12e0*/  IMAD.MOV.U32 R13, RZ, RZ, RZ ;  /* 0x000000ffff0d7224 */ /* 0x001fce00078e00ff */
[----:B------:R-:W-:-:S07]  /*12f0*/  LEPC R20, `(.L_x_13) ;  /* 0x000000001014794e */ /* 0x000fce0000000000 */
[----:B-1---5:R-:W-:Y:S05]  /*1300*/  CALL.ABS.NOINC R14 ;  /* 0x000000000e007343 */ /* 0x022fea0003c00000 */
.L_x_13:
[----:B------:R-:W-:-:S06]  /*1310*/  ULOP3.LUT UR4, UR38, 0x1, URZ, 0xfc, !UPT ;  /* 0x0000000126047892 */ /* 0x000fcc000f8efc3f */
[----:B------:R-:W-:-:S05]  /*1320*/  IMAD.U32 R0, RZ, RZ, UR4 ;  /* 0x00000004ff007e24 */ /* 0x000fca000f8e00ff */
[----:B------:R-:W-:-:S13]  /*1330*/  ISETP.NE.AND P0, PT, R0, 0x3, PT ;  /* 0x000000030000780c */ /* 0x000fda0003f05270 */
[----:B------:R-:W-:Y:S05]  /*1340*/  @!P0 BRA `(.L_x_14) ;  /* 0x0000000000048947 */ /* 0x000fea0003800000 */
[----:B------:R-:W-:Y:S01]  /*1350*/  BPT.TRAP 0x1 ;  /* 0x000000040000795c */ /* 0x000fe20000300000 */
.L_x_14:
[----:B------:R-:W2:Y:S01]  /*1360*/  S2UR UR5, SR_CgaCtaId ;  /* 0x00000000000579c3 */ /* 0x000ea20000008800 */
[----:B------:R-:W-:Y:S01]  /*1370*/  UMOV UR4, 0x400 ;  /* 0x0000040000047882 */ /* 0x000fe20000000000 */
[----:B------:R-:W-:Y:S02]  /*1380*/  IMAD.U32 R0, RZ, RZ, UR36 ;  /* 0x00000024ff007e24 */ /* 0x000fe4000f8e00ff */
[----:B------:R-:W-:-:S03]  /*1390*/  IMAD.U32 R3, RZ, RZ, UR37 ;  /* 0x00000025ff037e24 */ /* 0x000fc6000f8e00ff */
[----:B------:R-:W-:Y:S01]  /*13a0*/  SHF.L.U32 R0, R0, 0x1f, RZ ;  /* 0x0000001f00007819 */ /* 0x000fe200000006ff */
[----:B--2---:R-:W-:-:S06]  /*13b0*/  ULEA UR4, UR5, UR4, 0x18 ;  /* 0x0000000405047291 */ /* 0x004fcc000f8ec03f */
[----:B01----:R-:W-:-:S04]  /*13c0*/  IMAD.U32 R4, RZ, RZ, UR4 ;  /* 0x00000004ff047e24 */ /* 0x003fc8000f8e00ff */
[----:B------:R-:W-:-:S04]  /*13d0*/  IMAD R3, R3, 0x8, R4 ;  /* 0x0000000803037824 */ /* 0x000fc800078e0204 */
[----:B------:R0:W1:Y:S01]  /*13e0*/  SYNCS.PHASECHK.TRANS64.TRYWAIT P1, [R3+URZ], R0 ;  /* 0x00000000030075a7 */ /* 0x000062000802017f */
[----:B------:R-:W-:Y:S05]  /*13f0*/  @!P0 BRA `(.L_x_15) ;  /* 0x0000000000048947 */ /* 0x000fea0003800000 */
[----:B------:R-:W-:Y:S01]  /*1400*/  BPT.TRAP 0x1 ;  /* 0x000000040000795c */ /* 0x000fe20000300000 */
.L_x_15:
[----:B-1----:R-:W-:Y:S05]  /*1410*/  @P1 BRA `(.L_x_16) ;  /* 0x0000000000081947 */ /* 0x002fea0003800000 */
[----:B------:R-:W1:Y:S02]  /*1420*/  SYNCS.PHASECHK.TRANS64.TRYWAIT P1, [R3+URZ], R0 ;  /* 0x00000000030075a7 */ /* 0x000e64000802017f */
[----:B-1----:R-:W-:Y:S05]  /*1430*/  @!P1 BRA `(.L_x_17) ;  /* 0x000000e400949947 */ /* 0x002fea0003800000 */
.L_x_16:
[----:B------:R-:W-:-:S04]  /*1440*/  UISETP.LT.AND UP0, UPT, UR44, 0x1, UPT ;  /* 0x000000012c00788c */ /* 0x000fc8000bf01270 */
[----:B------:R-:W-:-:S06]  /*1450*/  USEL UR4, UR44, 0x1, UP0 ;  /* 0x000000012c047887 */ /* 0x000fcc0008000000 */
[----:B01----:R-:W-:Y:S01]  /*1460*/  IMAD.U32 R0, RZ, RZ, UR4 ;  /* 0x00000004ff007e24 */ /* 0x003fe2000f8e00ff */
[----:B------:R-:W-:Y:S05]  /*1470*/  WARPSYNC.ALL ;  /* 0x0000000000007948 */ /* 0x000fea0003800000 */
[----:B------:R-:W-:-:S04]  /*1480*/  IADD3 R0, -R0, UR44, RZ ;  /* 0x0000002c00007c10 */ /* 0x000fc8000fffe1ff */
[----:B------:R-:W-:Y:S02]  /*1490*/  ISETP.GE.AND P1, PT, R0, 0x1, PT ;  /* 0x000000010000780c */ /* 0x000fe40003f26270 */
[----:B------:R-:W-:Y:S01]  /*14a0*/  R2UR UR4, R4 ;  /* 0x00000000040472ca */ /* 0x000fe200000e0000 */
[----:B------:R-:W-:Y:S01]  /*14b0*/  ULOP3.LUT UR24, UR50, 0x10000, URZ, 0xfc, !UPT ;  /* 0x0001000032187892 */ /* 0x000fe2000f8efc3f */
[----:B------:R-:W-:Y:S01]  /*14c0*/  WARPGROUP.ARRIVE ;  /* 0x00000000000079c5 */ /* 0x000fe20000000000 */
[----:B------:R-:W-:Y:S01]  /*14d0*/  UMOV UR13, 0x40000040 ;  /* 0x40000040000d7882 */ /* 0x000fe20000000000 */
[----:B------:R-:W-:Y:S01]  /*14e0*/  UMOV UR15, 0x40000040 ;  /* 0x40000040000f7882 */ /* 0x000fe20000000000 */
[----:B------:R-:W-:Y:S01]  /*14f0*/  ULEA UR26, UR37, UR24, 0xc ;  /* 0x00000018251a7291 */ /* 0x000fe2000f8e603f */
[----:B------:R-:W-:Y:S01]  /*1500*/  UMOV UR5, UR13 ;  /* 0x0000000d00057c82 */ /* 0x000fe20008000000 */
[----:B------:R-:W-:Y:S01]  /*1510*/  UMOV UR7, 0x40000040 ;  /* 0x4000004000077882 */ /* 0x000fe20000000000 */
[----:B------:R-:W-:Y:S01]  /*1520*/  UMOV UR9, UR13 ;  /* 0x0000000d00097c82 */ /* 0x000fe20008000000 */
[----:B------:R-:W-:Y:S01]  /*1530*/  UMOV UR11, 0x40000040 ;  /* 0x40000040000b7882 */ /* 0x000fe20000000000 */
[----:B------:R-:W-:-:S02]  /*1540*/  UMOV UR21, UR13 ;  /* 0x0000000d00157c82 */ /* 0x000fc40008000000 */
[----:B------:R-:W-:Y:S01]  /*1550*/  UMOV UR12, UR26 ;  /* 0x0000001a000c7c82 */ /* 0x000fe20008000000 */
[----:B------:R-:W-:Y:S01]  /*1560*/  UIADD3 UR4, UR4, 0x30100, URZ ;  /* 0x0003010004047890 */ /* 0x000fe2000fffe03f */
[----:B------:R-:W-:Y:S01]  /*1570*/  UMOV UR8, UR12 ;  /* 0x0000000c00087c82 */ /* 0x000fe20008000000 */
[----:B------:R-:W-:Y:S02]  /*1580*/  UMOV UR20, UR12 ;  /* 0x0000000c00147c82 */ /* 0x000fe40008000000 */
[----:B------:R-:W-:Y:S01]  /*1590*/  USHF.R.U32.HI UR4, URZ, 0x4, UR4 ;  /* 0x000000043f047899 */ /* 0x000fe20008011604 */
[----:B------:R-:W-:Y:S01]  /*15a0*/  UMOV UR23, 0x40000040 ;  /* 0x4000004000177882 */ /* 0x000fe20000000000 */
[----:B------:R-:W-:Y:S02]  /*15b0*/  UMOV UR16, UR12 ;  /* 0x0000000c00107c82 */ /* 0x000fe40008000000 */
[----:B------:R-:W-:Y:S01]  /*15c0*/  ULOP3.LUT UR4, UR4, 0x3fff, URZ, 0xc0, !UPT ;  /* 0x00003fff04047892 */ /* 0x000fe2000f8ec03f */
[----:B------:R-:W-:Y:S01]  /*15d0*/  UMOV UR17, UR13 ;  /* 0x0000000d00117c82 */ /* 0x000fe20008000000 */
[----:B------:R-:W-:-:S02]  /*15e0*/  UMOV UR19, 0x40000040 ;  /* 0x4000004000137882 */ /* 0x000fc40000000000 */
[----:B------:R-:W-:-:S03]  /*15f0*/  ULOP3.LUT UR25, UR4, 0x10000, URZ, 0xfc, !UPT ;  /* 0x0001000004197892 */ /* 0x000fc6000f8efc3f */
[----:B------:R-:W-:Y:S01]  /*1600*/  UMOV UR4, UR12 ;  /* 0x0000000c00047c82 */ /* 0x000fe20008000000 */
[----:B------:R-:W-:-:S04]  /*1610*/  UIMAD UR27, UR37, 0x280, UR25 ;  /* 0x00000280251b78a4 */ /* 0x000fc8000f8e0219 */
[----:B------:R-:W-:Y:S02]  /*1620*/  UIADD3 UR6, UR27, 0x80, URZ ;  /* 0x000000801b067890 */ /* 0x000fe4000fffe03f */
[----:B------:R-:W-:Y:S02]  /*1630*/  UIADD3 UR10, UR27, 0x100, URZ ;  /* 0x000001001b0a7890 */ /* 0x000fe4000fffe03f */
[----:B------:R-:W-:Y:S01]  /*1640*/  UMOV UR14, UR27 ;  /* 0x0000001b000e7c82 */ /* 0x000fe20008000000 */
[----:B------:R-:W-:Y:S01]  /*1650*/  UIADD3 UR22, UR27, 0x180, URZ ;  /* 0x000001801b167890 */ /* 0x000fe2000fffe03f */
[----:B------:R-:W-:Y:S01]  /*1660*/  IGMMA.64x16x32.S8.S8 R176, gdesc[UR12], RZ, !UPT, gsb0 ;  /* 0x006000000cb079f1 */ /* 0x000fe2000c0410ff */
[----:B------:R-:W-:Y:S02]  /*1670*/  UIADD3 UR18, UR27, 0x200, URZ ;  /* 0x000002001b127890 */ /* 0x000fe4000fffe03f */
[----:B------:R-:W-:Y:S02]  /*1680*/  WARPGROUP.DEPBAR.LE gsb0, 0x0 ;  /* 0x00008000000079c5 */ /* 0x000fe40000010000 */
[----:B------:R-:W-:-:S06]  /*1690*/  WARPGROUP.ARRIVE ;  /* 0x00000000000079c5 */ /* 0x000fcc0000000000 */
[----:B------:R-:W-:Y:S01]  /*16a0*/  IGMMA.64x16x32.S8.S8 R144, gdesc[UR4], RZ, !UPT, gsb0 ;  /* 0x00600000049079f1 */ /* 0x000fe2000c0410ff */
[----:B------:R-:W-:Y:S02]  /*16b0*/  UIADD3 UR4, UR26, 0x400, URZ ;  /* 0x000004001a047890 */ /* 0x000fe4000fffe03f */
[----:B------:R-:W-:Y:S02]  /*16c0*/  WARPGROUP.DEPBAR.LE gsb0, 0x0 ;  /* 0x00008000000079c5 */ /* 0x000fe40000010000 */
[----:B------:R-:W-:-:S06]  /*16d0*/  WARPGROUP.ARRIVE ;  /* 0x00000000000079c5 */ /* 0x000fcc0000000000 */
[----:B------:R-:W-:Y:S03]  /*16e0*/  IGMMA.64x16x32.S8.S8 R112, gdesc[UR8], RZ, !UPT, gsb0 ;  /* 0x00600000087079f1 */ /* 0x000fe6000c0410ff */
[----:B------:R-:W-:Y:S02]  /*16f0*/  WARPGROUP.DEPBAR.LE gsb0, 0x0 ;  /* 0x00008000000079c5 */ /* 0x000fe40000010000 */
[----:B------:R-:W-:-:S06]  /*1700*/  WARPGROUP.ARRIVE ;  /* 0x00000000000079c5 */ /* 0x000fcc0000000000 */
[----:B------:R-:W-:Y:S03]  /*1710*/  IGMMA.64x16x32.S8.S8 R80, gdesc[UR20], RZ, !UPT, gsb0 ;  /* 0x00600000145079f1 */ /* 0x000fe6000c0410ff */
[----:B------:R-:W-:Y:S02]  /*1720*/  WARPGROUP.DEPBAR.LE gsb0, 0x0 ;  /* 0x00008000000079c5 */ /* 0x000fe40000010000 */
[----:B------:R-:W-:-:S06]  /*1730*/  WARPGROUP.ARRIVE ;  /* 0x00000000000079c5 */ /* 0x000fcc0000000000 */
[----:B------:R-:W-:Y:S01]  /*1740*/  IGMMA.64x16x32.S8.S8 R48, gdesc[UR16], RZ, !UPT, gsb0 ;  /* 0x00600000103079f1 */ /* 0x000fe2000c0410ff */
[----:B------:R-:W-:Y:S01]  /*1750*/  UMOV UR16, UR4 ;  /* 0x0000000400107c82 */ /* 0x000fe20008000000 */
[----:B------:R-:W-:Y:S01]  /*1760*/  UMOV UR17, 0x40000040 ;  /* 0x4000004000117882 */ /* 0x000fe20000000000 */
[----:B------:R-:W-:Y:S01]  /*1770*/  UMOV UR20, UR16 ;  /* 0x0000001000147c82 */ /* 0x000fe20008000000 */
[----:B------:R-:W-:Y:S01]  /*1780*/  UMOV UR21, UR17 ;  /* 0x0000001100157c82 */ /* 0x000fe20008000000 */
[----:B------:R-:W-:Y:S01]  /*1790*/  UMOV UR8, UR16 ;  /* 0x0000001000087c82 */ /* 0x000fe20008000000 */
[----:B------:R-:W-:Y:S01]  /*17a0*/  UMOV UR9, UR17 ;  /* 0x0000001100097c82 */ /* 0x000fe20008000000 */
[----:B------:R-:W-:Y:S01]  /*17b0*/  UMOV UR4, UR16 ;  /* 0x0000001000047c82 */ /* 0x000fe20008000000 */
[----:B------:R-:W-:Y:S01]  /*17c0*/  UMOV UR5, UR17 ;  /* 0x0000001100057c82 */ /* 0x000fe20008000000 */
[----:B------:R-:W-:Y:S01]  /*17d0*/  UMOV UR12, UR16 ;  /* 0x00000010000c7c82 */ /* 0x000fe20008000000 */
[----:B------:R-:W-:Y:S01]  /*17e0*/  UMOV UR13, UR17 ;  /* 0x00000011000d7c82 */ /* 0x000fe20008000000 */
[----:B------:R-:W-:-:S02]  /*17f0*/  WARPGROUP.DEPBAR.LE gsb0, 0x0 ;  /* 0x00008000000079c5 */ /* 0x000fc40000010000 */
        /* <DEDUP_REMOVED lines=30> */
[----:B------:R-:W-:Y:S01]  /*19e0*/  IGMMA.64x16x32.S8.S8 R128, gdesc[UR4], RZ, !UPT, gsb0 ;  /* 0x00600000048079f1 */ /* 0x000fe2000c0410ff */
[----:B------:R-:W-:Y:S01]  /*19f0*/  UIADD3 UR4, UR26, 0xc00, URZ ;  /* 0x00000c001a047890 */ /* 0x000fe2000fffe03f */
[----:B------:R-:W-:Y:S01]  /*1a00*/  UMOV UR5, 0x40000040 ;  /* 0x4000004000057882 */ /* 0x000fe20000000000 */
        /* <DEDUP_REMOVED lines=21> */
[----:B------:R-:W-:Y:S01]  /*1b60*/  IGMMA.64x16x32.S8.S8 R24, gdesc[UR16], RZ, !UPT, gsb0 ;  /* 0x00600000101879f1 */ /* 0x000fe2000c0410ff */
[----:B------:R-:W-:Y:S01]  /*1b70*/  UMOV UR18, UR6 ;  /* 0x0000000600127c82 */ /* 0x000fe20008000000 */
[----:B------:R-:W-:Y:S01]  /*1b80*/  UMOV UR19, UR7 ;  /* 0x0000000700137c82 */ /* 0x000fe20008000000 */
[----:B------:R-:W-:Y:S01]  /*1b90*/  UIADD3 UR6, UR27, 0x2, URZ ;  /* 0x000000021b067890 */ /* 0x000fe2000fffe03f */
[----:B------:R-:W-:Y:S01]  /*1ba0*/  UMOV UR7, 0x40000040 ;  /* 0x4000004000077882 */ /* 0x000fe20000000000 */
[----:B------:R-:W-:Y:S02]  /*1bb0*/  WARPGROUP.DEPBAR.LE gsb0, 0x0 ;  /* 0x00008000000079c5 */ /* 0x000fe40000010000 */
[----:B------:R-:W-:-:S06]  /*1bc0*/  WARPGROUP.ARRIVE ;  /* 0x00000000000079c5 */ /* 0x000fcc0000000000 */
[----:B------:R-:W-:Y:S01]  /*1bd0*/  IGMMA.64x16x32.S8.S8 R56, gdesc[UR20], RZ, !UPT, gsb0 ;  /* 0x00600000143879f1 */ /* 0x000fe2000c0410ff */
[----:B------:R-:W-:Y:S01]  /*1be0*/  UIADD3 UR22, UR27, 0x182, URZ ;  /* 0x000001821b167890 */ /* 0x000fe2000fffe03f */
[----:B------:R-:W-:Y:S01]  /*1bf0*/  UMOV UR20, UR4 ;  /* 0x0000000400147c82 */ /* 0x000fe20008000000 */
[----:B------:R-:W-:Y:S01]  /*1c00*/  UMOV UR21, UR5 ;  /* 0x0000000500157c82 */ /* 0x000fe20008000000 */
        /* <DEDUP_REMOVED lines=24> */
[----:B------:R-:W-:Y:S03]  /*1d90*/  IGMMA.64x16x32.S8.S8 R176, gdesc[UR4], R176, gsb0 ;  /* 0x0060000004b079f1 */ /* 0x000fe600080410b0 */
[----:B------:R-:W-:Y:S02]  /*1da0*/  WARPGROUP.DEPBAR.LE gsb0, 0x0 ;  /* 0x00008000000079c5 */ /* 0x000fe40000010000 */
[----:B------:R-:W-:-:S06]  /*1db0*/  WARPGROUP.ARRIVE ;  /* 0x00000000000079c5 */ /* 0x000fcc0000000000 */
[----:B------:R-:W-:Y:S01]  /*1dc0*/  IGMMA.64x16x32.S8.S8 R144, gdesc[UR8], R144, gsb0 ;  /* 0x00600000089079f1 */ /* 0x000fe20008041090 */
[----:B------:R-:W-:Y:S02]  /*1dd0*/  UIADD3 UR8, UR26, 0x402, URZ ;  /* 0x000004021a087890 */ /* 0x000fe4000fffe03f */
[----:B------:R-:W-:Y:S02]  /*1de0*/  WARPGROUP.DEPBAR.LE gsb0, 0x0 ;  /* 0x00008000000079c5 */ /* 0x000fe40000010000 */
[----:B------:R-:W-:-:S06]  /*1df0*/  WARPGROUP.ARRIVE ;  /* 0x00000000000079c5 */ /* 0x000fcc0000000000 */
[----:B------:R-:W-:Y:S03]  /*1e00*/  IGMMA.64x16x32.S8.S8 R112, gdesc[UR16], R112, gsb0 ;  /* 0x00600000107079f1 */ /* 0x000fe60008041070 */
[----:B------:R-:W-:Y:S02]  /*1e10*/  WARPGROUP.DEPBAR.LE gsb0, 0x0 ;  /* 0x00008000000079c5 */ /* 0x000fe40000010000 */
[----:B------:R-:W-:-:S06]  /*1e20*/  WARPGROUP.ARRIVE ;  /* 0x00000000000079c5 */ /* 0x000fcc0000000000 */
[----:B------:R-:W-:Y:S03]  /*1e30*/  IGMMA.64x16x32.S8.S8 R80, gdesc[UR20], R80, gsb0 ;  /* 0x00600000145079f1 */ /* 0x000fe60008041050 */
[----:B------:R-:W-:Y:S02]  /*1e40*/  WARPGROUP.DEPBAR.LE gsb0, 0x0 ;  /* 0x00008000000079c5 */ /* 0x000fe40000010000 */
[----:B------:R-:W-:-:S06]  /*1e50*/  WARPGROUP.ARRIVE ;  /* 0x00000000000079c5 */ /* 0x000fcc0000000000 */
[----:B------:R-:W-:Y:S01]  /*1e60*/  IGMMA.64x16x32.S8.S8 R48, gdesc[UR12], R48, gsb0 ;  /* 0x006000000c3079f1 */ /* 0x000fe20008041030 */
        /* <DEDUP_REMOVED lines=38> */
[----:B------:R-:W-:Y:S01]  /*20d0*/  IGMMA.64x16x32.S8.S8 R160, gdesc[UR4], R160, gsb0 ;  /* 0x0060000004a079f1 */ /* 0x000fe200080410a0 */
[----:B------:R-:W-:Y:S02]  /*20e0*/  UMOV UR5, 0x40000040 ;  /* 0x4000004000057882 */ /* 0x000fe40000000000 */
[----:B------:R-:W-:Y:S02]  /*20f0*/  WARPGROUP.DEPBAR.LE gsb0, 0x0 ;  /* 0x00008000000079c5 */ /* 0x000fe40000010000 */
[----:B------:R-:W-:-:S06]  /*2100*/  WARPGROUP.ARRIVE ;  /* 0x00000000000079c5 */ /* 0x000fcc0000000000 */
[----:B------:R-:W-:Y:S01]  /*2110*/  IGMMA.64x16x32.S8.S8 R128, gdesc[UR8], R128, gsb0 ;  /* 0x00600000088079f1 */ /* 0x000fe20008041080 */
[----:B------:R-:W-:Y:S02]  /*2120*/  UIADD3 UR8, UR26, 0xc02, URZ ;  /* 0x00000c021a087890 */ /* 0x000fe4000fffe03f */
[----:B------:R-:W-:-:S07]  /*2130*/  UIADD3 UR9, UR26, 0x4, URZ ;  /* 0x000000041a097890 */ /* 0x000fce000fffe03f */
[----:B------:R-:W-:Y:S01]  /*2140*/  UMOV UR4, UR9 ;  /* 0x0000000900047c82 */ /* 0x000fe20008000000 */
        /* <DEDUP_REMOVED lines=17> */
[----:B------:R-:W-:Y:S02]  /*2260*/  WARPGROUP.DEPBAR.LE gsb0, 0x0 ;  /* 0x00008000000079c5 */ /* 0x000fe40000010000 */
[----:B------:R-:W-:-:S06]  /*2270*/  WARPGROUP.ARRIVE ;  /* 0x00000000000079c5 */ /* 0x000fcc0000000000 */
[----:B------:R-:W-:Y:S01]  /*2280*/  IGMMA.64x16x32.S8.S8 R24, gdesc[UR12], R24, gsb0 ;  /* 0x006000000c1879f1 */ /* 0x000fe20008041018 */
[----:B------:R-:W-:Y:S01]  /*2290*/  UMOV UR14, UR6 ;  /* 0x00000006000e7c82 */ /* 0x000fe20008000000 */
[----:B------:R-:W-:Y:S01]  /*22a0*/  UMOV UR15, UR7 ;  /* 0x00000007000f7c82 */ /* 0x000fe20008000000 */
[----:B------:R-:W-:Y:S01]  /*22b0*/  UMOV UR7, 0x40000040 ;  /* 0x4000004000077882 */ /* 0x000fe20000000000 */
[----:B------:R-:W-:Y:S02]  /*22c0*/  WARPGROUP.DEPBAR.LE gsb0, 0x0 ;  /* 0x00008000000079c5 */ /* 0x000fe40000010000 */
[----:B------:R-:W-:-:S06]  /*22d0*/  WARPGROUP.ARRIVE ;  /* 0x00000000000079c5 */ /* 0x000fcc0000000000 */
[----:B------:R-:W-:Y:S01]  /*22e0*/  IGMMA.64x16x32.S8.S8 R56, gdesc[UR20], R56, gsb0 ;  /* 0x00600000143879f1 */ /* 0x000fe20008041038 */
[----:B------:R-:W-:Y:S01]  /*22f0*/  UIADD3 UR22, UR27, 0x204, URZ ;  /* 0x000002041b167890 */ /* 0x000fe2000fffe03f */
        /* <DEDUP_REMOVED lines=9> */
[----:B------:R-:W-:-:S04]  /*2390*/  UMOV UR19, 0x40000040 ;  /* 0x4000004000137882 */ /* 0x000fc80000000000 */
[----:B------:R-:W-:Y:S01]  /*23a0*/  UMOV UR6, UR18 ;  /* 0x0000001200067c82 */ /* 0x000fe20008000000 */
        /* <DEDUP_REMOVED lines=11> */
[----:B------:R-:W-:Y:S02]  /*2460*/  UIADD3 UR12, UR27, 0x104, URZ ;  /* 0x000001041b0c7890 */ /* 0x000fe4000fffe03f */
[----:B------:R-:W-:Y:S01]  /*2470*/  UIADD3 UR14, UR27, 0x184, URZ ;  /* 0x000001841b0e7890 */ /* 0x000fe2000fffe03f */
[----:B------:R-:W-:Y:S01]  /*2480*/  UMOV UR13, UR5 ;  /* 0x00000005000d7c82 */ /* 0x000fe20008000000 */
[----:B------:R-:W-:-:S03]  /*2490*/  UMOV UR15, 0x40000040 ;  /* 0x40000040000f7882 */ /* 0x000fc60000000000 */
[----:B------:R-:W-:Y:S01]  /*24a0*/  UMOV UR10, UR12 ;  /* 0x0000000c000a7c82 */ /* 0x000fe20008000000 */
        /* <DEDUP_REMOVED lines=61> */
[----:B------:R-:W-:Y:S02]  /*2880*/  WARPGROUP.DEPBAR.LE gsb0, 0x0 ;  /* 0x00008000000079c5 */ /* 0x000fe40000010000 */
[----:B------:R-:W-:-:S06]  /*2890*/  WARPGROUP.ARRIVE ;  /* 0x00000000000079c5 */ /* 0x000fcc0000000000 */
[----:B------:R-:W-:Y:S01]  /*28a0*/  IGMMA.64x16x32.S8.S8 R96, gdesc[UR8], R96, gsb0 ;  /* 0x00600000086079f1 */ /* 0x000fe20008041060 */
[----:B------:R-:W-:-:S07]  /*28b0*/  UIADD3 UR8, UR26, 0x6, URZ ;  /* 0x000000061a087890 */ /* 0x000fce000fffe03f */
[----:B------:R-:W-:Y:S01]  /*28c0*/  UMOV UR4, UR8 ;  /* 0x0000000800047c82 */ /* 0x000fe20008000000 */
        /* <DEDUP_REMOVED lines=88> */
[----:B------:R-:W-:Y:S01]  /*2e50*/  UIADD3 UR26, UR26, 0xc06, URZ ;  /* 0x00000c061a1a7890 */ /* 0x000fe2000fffe03f */
        /* <DEDUP_REMOVED lines=57> */
[----:B------:R-:W-:Y:S05]  /*31f0*/  @!P1 BRA `(.L_x_18) ;  /* 0x0000001c00f09947 */ /* 0x000fea0003800000 */
[----:B------:R-:W-:Y:S01]  /*3200*/  UIADD3 UR27, UR37, 0x1, URZ ;  /* 0x00000001251b7890 */ /* 0x000fe2000fffe03f */
[----:B------:R-:W-:Y:S01]  /*3210*/  R2UR UR29, R0 ;  /* 0x00000000001d72ca */ /* 0x000fe200000e0000 */
[----:B------:R-:W-:Y:S02]  /*3220*/  UMOV UR26, UR37 ;  /* 0x00000025001a7c82 */ /* 0x000fe40008000000 */
[----:B------:R-:W-:-:S04]  /*3230*/  UISETP.NE.AND UP0, UPT, UR27, 0x3, UPT ;  /* 0x000000031b00788c */ /* 0x000fc8000bf05270 */
[----:B------:R-:W-:Y:S02]  /*3240*/  USEL UR28, URZ, 0x1, UP0 ;  /* 0x000000013f1c7887 */ /* 0x000fe40008000000 */
[----:B------:R-:W-:Y:S02]  /*3250*/  USEL UR27, UR27, URZ, UP0 ;  /* 0x0000003f1b1b7287 */ /* 0x000fe40008000000 */
[----:B------:R-:W-:-:S12]  /*3260*/  ULOP3.LUT UR28, UR36, UR28, URZ, 0x3c, !UPT ;  /* 0x0000001c241c7292 */ /* 0x000fd8000f8e3c3f */
.L_x_25:
[----:B0-----:R-:W-:Y:S05]  /*3270*/  @!P0 BRA `(.L_x_19) ;  /* 0x0000000000048947 */ /* 0x001fea0003800000 */
[----:B------:R-:W-:Y:S01]  /*3280*/  BPT.TRAP 0x1 ;  /* 0x000000040000795c */ /* 0x000fe20000300000 */
.L_x_19:
[----:B------:R-:W0:Y:S01]  /*3290*/  S2UR UR5, SR_CgaCtaId ;  /* 0x00000000000579c3 */ /* 0x000e220000008800 */
[----:B------:R-:W-:Y:S01]  /*32a0*/  UMOV UR4, 0x400 ;  /* 0x0000040000047882 */ /* 0x000fe20000000000 */
[----:B------:R-:W-:Y:S02]  /*32b0*/  IMAD.U32 R0, RZ, RZ, UR28 ;  /* 0x0000001cff007e24 */ /* 0x000fe4000f8e00ff */
[----:B------:R-:W-:-:S03]  /*32c0*/  IMAD.U32 R3, RZ, RZ, UR27 ;  /* 0x0000001bff037e24 */ /* 0x000fc6000f8e00ff */
[----:B------:R-:W-:Y:S01]  /*32d0*/  SHF.L.U32 R0, R0, 0x1f, RZ ;  /* 0x0000001f00007819 */ /* 0x000fe200000006ff */
[----:B0-----:R-:W-:-:S06]  /*32e0*/  ULEA UR4, UR5, UR4, 0x18 ;  /* 0x0000000405047291 */ /* 0x001fcc000f8ec03f */
[----:B------:R-:W-:-:S04]  /*32f0*/  IMAD.U32 R4, RZ, RZ, UR4 ;  /* 0x00000004ff047e24 */ /* 0x000fc8000f8e00ff */
[----:B------:R-:W-:-:S04]  /*3300*/  IMAD R3, R3, 0x8, R4 ;  /* 0x0000000803037824 */ /* 0x000fc800078e0204 */
[----:B------:R0:W1:Y:S01]  /*3310*/  SYNCS.PHASECHK.TRANS64.TRYWAIT P1, [R3+URZ], R0 ;  /* 0x00000000030075a7 */ /* 0x000062000802017f */
[----:B------:R-:W-:Y:S05]  /*3320*/  @!P0 BRA `(.L_x_20) ;  /* 0x0000000000048947 */ /* 0x000fea0003800000 */
[----:B------:R-:W-:Y:S01]  /*3330*/  BPT.TRAP 0x1 ;  /* 0x000000040000795c */ /* 0x000fe20000300000 */
.L_x_20:
[----:B-1----:R-:W-:Y:S05]  /*3340*/  @P1 BRA `(.L_x_21) ;  /* 0x0000000000081947 */ /* 0x002fea0003800000 */
[----:B------:R-:W1:Y:S02]  /*3350*/  SYNCS.PHASECHK.TRANS64.TRYWAIT P1, [R3+URZ], R0 ;  /* 0x00000000030075a7 */ /* 0x000e64000802017f */
[----:B-1----:R-:W-:Y:S05]  /*3360*/  @!P1 BRA `(.L_x_22) ;  /* 0x000000c400dc9947 */ /* 0x002fea0003800000 */
.L_x_21:
[----:B------:R-:W-:Y:S01]  /*3370*/  ULEA UR30, UR27, UR24, 0xc ;  /* 0x000000181b1e7291 */ /* 0x000fe2000f8e603f */
[----:B------:R-:W-:Y:S01]  /*3380*/  WARPGROUP.ARRIVE ;  /* 0x00000000000079c5 */ /* 0x000fe20000000000 */
[----:B------:R-:W-:Y:S01]  /*3390*/  UIMAD UR31, UR27, 0x280, UR25 ;  /* 0x000002801b1f78a4 */ /* 0x000fe2000f8e0219 */
[----:B------:R-:W-:Y:S01]  /*33a0*/  UMOV UR5, 0x40000040 ;  /* 0x4000004000057882 */ /* 0x000fe20000000000 */
[----:B------:R-:W-:Y:S02]  /*33b0*/  UMOV UR7, 0x40000040 ;  /* 0x4000004000077882 */ /* 0x000fe40000000000 */
[----:B------:R-:W-:Y:S01]  /*33c0*/  UIADD3 UR10, UR31, 0x80, URZ ;  /* 0x000000801f0a7890 */ /* 0x000fe2000fffe03f */
[----:B------:R-:W-:Y:S02]  /*33d0*/  UMOV UR4, UR30 ;  /* 0x0000001e00047c82 */ /* 0x000fe40008000000 */
[----:B------:R-:W-:Y:S01]  /*33e0*/  UMOV UR6, UR31 ;  /* 0x0000001f00067c82 */ /* 0x000fe20008000000 */
[----:B------:R-:W-:Y:S01]  /*33f0*/  UMOV UR8, UR4 ;  /* 0x0000000400087c82 */ /* 0x000fe20008000000 */
[----:B------:R-:W-:Y:S01]  /*3400*/  IGMMA.64x16x32.S8.S8 R176, gdesc[UR4], R176, gsb0 ;  /* 0x0060000004b079f1 */ /* 0x000fe200080410b0 */
[----:B------:R-:W-:Y:S01]  /*3410*/  UMOV UR9, UR5 ;  /* 0x0000000500097c82 */ /* 0x000fe20008000000 */
[----:B------:R-:W-:Y:S01]  /*3420*/  UMOV UR11, 0x40000040 ;  /* 0x40000040000b7882 */ /* 0x000fe20000000000 */
[----:B------:R-:W-:Y:S01]  /*3430*/  UIADD3 UR14, UR31, 0x100, URZ ;  /* 0x000001001f0e7890 */ /* 0x000fe2000fffe03f */
[----:B------:R-:W-:Y:S01]  /*3440*/  UMOV UR12, UR4 ;  /* 0x00000004000c7c82 */ /* 0x000fe20008000000 */
        /* <DEDUP_REMOVED lines=10> */
[----:B------:R-:W-:-:S02]  /*34f0*/  WARPGROUP.DEPBAR.LE gsb0, 0x0 ;  /* 0x00008000000079c5 */ /* 0x000fc40000010000 */
        /* <DEDUP_REMOVED lines=51> */
[----:B------:R-:W-:Y:S02]  /*3830*/  UIADD3 UR4, UR30, 0x2, URZ ;  /* 0x000000021e047890 */ /* 0x000fe4000fffe03f */
[----:B------:R-:W-:Y:S01]  /*3840*/  UIADD3 UR5, UR31, 0x2, URZ ;  /* 0x000000021f057890 */ /* 0x000fe2000fffe03f */
        /* <DEDUP_REMOVED lines=26> */
[----:B------:R-:W-:Y:S01]  /*39f0*/  UIADD3 UR6, UR31, 0x82, URZ ;  /* 0x000000821f067890 */ /* 0x000fe2000fffe03f */
[----:B------:R-:W-:Y:S01]  /*3a00*/  UMOV UR7, 0x40000040 ;  /* 0x4000004000077882 */ /* 0x000fe20000000000 */
[----:B------:R-:W-:Y:S02]  /*3a10*/  WARPGROUP.DEPBAR.LE gsb0, 0x0 ;  /* 0x00008000000079c5 */ /* 0x000fe40000010000 */
[----:B------:R-:W-:-:S06]  /*3a20*/  WARPGROUP.ARRIVE ;  /* 0x00000000000079c5 */ /* 0x000fcc0000000000 */
[----:B------:R-:W-:Y:S01]  /*3a30*/  IGMMA.64x16x32.S8.S8 R56, gdesc[UR16], R56, gsb0 ;  /* 0x00600000103879f1 */ /* 0x000fe20008041038 */
        /* <DEDUP_REMOVED lines=10> */
[----:B------:R-:W-:Y:S01]  /*3ae0*/  UMOV UR8, UR4 ;  /* 0x0000000400087c82 */ /* 0x000fe20008000000 */
[----:B------:R-:W-:Y:S01]  /*3af0*/  UMOV UR9, 0x40000040 ;  /* 0x4000004000097882 */ /* 0x000fe20000000000 */
        /* <DEDUP_REMOVED lines=97> */
[----:B------:R-:W-:Y:S01]  /*4110*/  UMOV UR23, 0x40000040 ;  /* 0x4000004000177882 */ /* 0x000fe20000000000 */
[----:B------:R-:W-:Y:S02]  /*4120*/  WARPGROUP.DEPBAR.LE gsb0, 0x0 ;  /* 0x00008000000079c5 */ /* 0x000fe40000010000 */
[----:B------:R-:W-:-:S06]  /*4130*/  WARPGROUP.ARRIVE ;  /* 0x00000000000079c5 */ /* 0x000fcc0000000000 */
[----:B------:R-:W-:Y:S01]  /*4140*/  IGMMA.64x16x32.S8.S8 R56, gdesc[UR16], R56, gsb0 ;  /* 0x00600000103879f1 */ /* 0x000fe20008041038 */
[----:B------:R-:W-:Y:S02]  /*4150*/  UIADD3 UR16, UR30, 0x4, URZ ;  /* 0x000000041e107890 */ /* 0x000fe4000fffe03f */
[----:B------:R-:W-:Y:S01]  /*4160*/  UIADD3 UR18, UR31, 0x184, URZ ;  /* 0x000001841f127890 */ /* 0x000fe2000fffe03f */
[----:B------:R-:W-:Y:S01]  /*4170*/  UMOV UR19, 0x40000040 ;  /* 0x4000004000137882 */ /* 0x000fe20000000000 */
[----:B------:R-:W-:Y:S02]  /*4180*/  WARPGROUP.DEPBAR.LE gsb0, 0x0 ;  /* 0x00008000000079c5 */ /* 0x000fe40000010000 */
[----:B------:R-:W-:-:S06]  /*4190*/  WARPGROUP.ARRIVE ;  /* 0x00000000000079c5 */ /* 0x000fcc0000000000 */
[----:B------:R-:W-:Y:S01]  /*41a0*/  IGMMA.64x16x32.S8.S8 R88, gdesc[UR12], R88, gsb0 ;  /* 0x006000000c5879f1 */ /* 0x000fe20008041058 */
[----:B------:R-:W-:Y:S02]  /*41b0*/  UIADD3 UR12, UR31, 0x4, URZ ;  /* 0x000000041f0c7890 */ /* 0x000fe4000fffe03f */
[----:B------:R-:W-:Y:S02]  /*41c0*/  UIADD3 UR13, UR31, 0x84, URZ ;  /* 0x000000841f0d7890 */ /* 0x000fe4000fffe03f */
        /* <DEDUP_REMOVED lines=17> */
[----:B------:R-:W-:Y:S01]  /*42e0*/  UMOV UR8, UR4 ;  /* 0x0000000400087c82 */ /* 0x000fe20008000000 */
[----:B------:R-:W-:Y:S01]  /*42f0*/  UMOV UR9, UR5 ;  /* 0x0000000500097c82 */ /* 0x000fe20008000000 */
[----:B------:R-:W-:Y:S01]  /*4300*/  UMOV UR10, UR13 ;  /* 0x0000000d000a7c82 */ /* 0x000fe20008000000 */
[----:B------:R-:W-:Y:S01]  /*4310*/  UMOV UR11, 0x40000040 ;  /* 0x40000040000b7882 */ /* 0x000fe20000000000 */
[----:B------:R-:W-:Y:S01]  /*4320*/  UMOV UR13, UR5 ;  /* 0x00000005000d7c82 */ /* 0x000fe20008000000 */
        /* <DEDUP_REMOVED lines=210> */
[----:B------:R-:W-:Y:S01]  /*5050*/  BPT.TRAP 0x1 ;  /* 0x000000040000795c */ /* 0x000fe20000300000 */
.L_x_23:
[----:B------:R-:W-:Y:S01]  /*5060*/  UISETP.GT.U32.AND UP0, UPT, UR38, 0x1, UPT ;  /* 0x000000012600788c */ /* 0x000fe2000bf04070 */
[----:B01----:R-:W-:-:S04]  /*5070*/  IMAD.U32 R3, RZ, RZ, UR26 ;  /* 0x0000001aff037e24 */ /* 0x003fc8000f8e00ff */
[----:B------:R-:W-:Y:S01]  /*5080*/  IMAD R0, R3, 0x8, R4 ;  /* 0x0000000803007824 */ /* 0x000fe200078e0204 */
[----:B------:R-:W-:-:S03]  /*5090*/  PLOP3.LUT P1, PT, PT, PT, UP0, 0x80, 0x0 ;  /* 0x000000000000781c */ /* 0x000fc60003f2f008 */
[----:B------:R-:W-:-:S05]  /*50a0*/  VIADD R0, R0, 0x18 ;  /* 0x0000001800007836 */ /* 0x000fca0000000000 */
[----:B------:R-:W-:-:S04]  /*50b0*/  PRMT R0, RZ, 0x654, R0 ;  /* 0x00000654ff007816 */ /* 0x000fc80000000000 */
[----:B------:R0:W-:Y:S01]  /*50c0*/  SYNCS.ARRIVE.TRANS64.RED.A1T0 RZ, [R0+URZ], RZ ;  /* 0x000000ff00ff79a7 */ /* 0x0001e2000810043f */
[----:B------:R-:W-:Y:S05]  /*50d0*/  @P1 BRA `(.L_x_24) ;  /* 0x0000000000041947 */ /* 0x000fea0003800000 */
[----:B------:R-:W-:Y:S01]  /*50e0*/  BPT.TRAP 0x1 ;  /* 0x000000040000795c */ /* 0x000fe20000300000 */
.L_x_24:
[----:B------:R-:W-:Y:S02]  /*50f0*/  UISETP.GT.AND UP2, UPT, UR29, 0x1, UPT ;  /* 0x000000011d00788c */ /* 0x000fe4000bf44270 */
[----:B------:R-:W-:Y:S02]  /*5100*/  UIADD3 UR27, UR27, 0x1, URZ ;  /* 0x000000011b1b7890 */ /* 0x000fe4000fffe03f */
[----:B------:R-:W-:Y:S02]  /*5110*/  UIADD3 UR26, UR26, 0x1, URZ ;  /* 0x000000011a1a7890 */ /* 0x000fe4000fffe03f */
[----:B------:R-:W-:Y:S01]  /*5120*/  PLOP3.LUT P1, PT, PT, PT, UP2, 0x80, 0x0 ;  /* 0x000000000000781c */ /* 0x000fe20003f2f028 */
[----:B------:R-:W-:Y:S02]  /*5130*/  UISETP.NE.AND UP0, UPT, UR27, 0x3, UPT ;  /* 0x000000031b00788c */ /* 0x000fe4000bf05270 */
[----:B------:R-:W-:Y:S02]  /*5140*/  UIADD3 UR4, UR29, -0x1, URZ ;  /* 0xffffffff1d047890 */ /* 0x000fe4000fffe03f */
[----:B------:R-:W-:-:S02]  /*5150*/  UISETP.NE.AND UP1, UPT, UR26, 0x3, UPT ;  /* 0x000000031a00788c */ /* 0x000fc4000bf25270 */
[----:B------:R-:W-:Y:S02]  /*5160*/  USEL UR5, URZ, 0x1, UP0 ;  /* 0x000000013f057887 */ /* 0x000fe40008000000 */
[----:B------:R-:W-:Y:S02]  /*5170*/  USEL UR27, UR27, URZ, UP0 ;  /* 0x0000003f1b1b7287 */ /* 0x000fe40008000000 */
[----:B------:R-:W-:Y:S02]  /*5180*/  USEL UR26, UR26, URZ, UP1 ;  /* 0x0000003f1a1a7287 */ /* 0x000fe40008800000 */
[----:B------:R-:W-:Y:S01]  /*5190*/  ULOP3.LUT UR28, UR28, UR5, URZ, 0x3c, !UPT ;  /* 0x000000051c1c7292 */ /* 0x000fe2000f8e3c3f */
[----:B------:R-:W-:Y:S01]  /*51a0*/  UMOV UR29, UR4 ;  /* 0x00000004001d7c82 */ /* 0x000fe20008000000 */
[----:B------:R-:W-:Y:S10]  /*51b0*/  @P1 BRA `(.L_x_25) ;  /* 0xffffffe0002c1947 */ /* 0x000ff4000383ffff */
.L_x_18:
[----:B0-----:R-:W0:Y:S02]  /*51c0*/  LDC R0, c[0x0][0x28c] ;  /* 0x0000a300ff007b82 */ /* 0x001e240000000800 */
[----:B0-----:R-:W-:-:S13]  /*51d0*/  ISETP.GE.AND P1, PT, R0, 0x1, PT ;  /* 0x000000010000780c */ /* 0x001fda0003f26270 */
[----:B------:R-:W-:Y:S05]  /*51e0*/  @!P1 BRA `(.L_x_26) ;  /* 0x0000000000449947 */ /* 0x000fea0003800000 */
[----:B------:R-:W-:Y:S05]  /*51f0*/  @!P0 BRA `(.L_x_27) ;  /* 0x0000000000048947 */ /* 0x000fea0003800000 */
[----:B------:R-:W-:Y:S01]  /*5200*/  BPT.TRAP 0x1 ;  /* 0x000000040000795c */ /* 0x000fe20000300000 */
.L_x_27:
[----:B------:R-:W-:-:S04]  /*5210*/  UISETP.LT.AND UP0, UPT, UR44, 0x1, UPT ;  /* 0x000000012c00788c */ /* 0x000fc8000bf01270 */
[----:B------:R-:W-:Y:S02]  /*5220*/  USEL UR6, UR44, 0x1, UP0 ;  /* 0x000000012c067887 */ /* 0x000fe40008000000 */
[----:B------:R-:W-:Y:S02]  /*5230*/  UISETP.GT.U32.AND UP0, UPT, UR38, 0x1, UPT ;  /* 0x000000012600788c */ /* 0x000fe4000bf04070 */
[----:B------:R-:W-:-:S04]  /*5240*/  UIADD3 UR6, UR37, UR44, -UR6 ;  /* 0x0000002c25067290 */ /* 0x000fc8000fffe806 */
[----:B------:R-:W-:Y:S01]  /*5250*/  UIMAD.WIDE.U32 UR4, UR6, -0x55555555, URZ ;  /* 0xaaaaaaab060478a5 */ /* 0x000fe2000f8e003f */
[----:B------:R-:W-:-:S03]  /*5260*/  PLOP3.LUT P0, PT, PT, PT, UP0, 0x80, 0x0 ;  /* 0x000000000000781c */ /* 0x000fc60003f0f008 */
[----:B------:R-:W-:-:S04]  /*5270*/  USHF.R.U32.HI UR4, URZ, 0x1, UR5 ;  /* 0x000000013f047899 */ /* 0x000fc80008011605 */
[----:B------:R-:W-:-:S06]  /*5280*/  UIMAD UR6, UR4, -0x3, UR6 ;  /* 0xfffffffd040678a4 */ /* 0x000fcc000f8e0206 */
[----:B------:R-:W-:-:S04]  /*5290*/  IMAD.U32 R3, RZ, RZ, UR6 ;  /* 0x00000006ff037e24 */ /* 0x000fc8000f8e00ff */
[----:B------:R-:W-:-:S04]  /*52a0*/  IMAD R0, R3, 0x8, R4 ;  /* 0x0000000803007824 */ /* 0x000fc800078e0204 */
[----:B------:R-:W-:-:S05]  /*52b0*/  VIADD R0, R0, 0x18 ;  /* 0x0000001800007836 */ /* 0x000fca0000000000 */
[----:B------:R-:W-:-:S04]  /*52c0*/  PRMT R0, RZ, 0x654, R0 ;  /* 0x00000654ff007816 */ /* 0x000fc80000000000 */
[----:B------:R0:W-:Y:S01]  /*52d0*/  SYNCS.ARRIVE.TRANS64.RED.A1T0 RZ, [R0+URZ], RZ ;  /* 0x000000ff00ff79a7 */ /* 0x0001e2000810043f */
[----:B------:R-:W-:Y:S05]  /*52e0*/  @P0 BRA `(.L_x_26) ;  /* 0x0000000000040947 */ /* 0x000fea0003800000 */
[----:B------:R-:W-:Y:S01]  /*52f0*/  BPT.TRAP 0x1 ;  /* 0x000000040000795c */ /* 0x000fe20000300000 */
.L_x_26:
[C---:B0-----:R-:W-:Y:S01]  /*5300*/  LOP3.LUT R0, R2.reuse, 0x3, RZ, 0xc0, !PT ;  /* 0x0000000302007812 */ /* 0x041fe200078ec0ff */
[----:B------:R-:W-:Y:S01]  /*5310*/  IMAD.MOV.U32 R7, RZ, RZ, -0x2 ;  /* 0xfffffffeff077424 */ /* 0x000fe200078e00ff */
[----:B------:R-:W-:Y:S01]  /*5320*/  ULDC UR12, c[0x0][0x288] ;  /* 0x0000a200000c7ab9 */ /* 0x000fe20000000800 */
[----:B------:R-:W-:Y:S01]  /*5330*/  UIMAD UR46, UR46, 0x50, URZ ;  /* 0x000000502e2e78a4 */ /* 0x000fe2000f8e023f */
[----:B------:R-:W-:Y:S01]  /*5340*/  LOP3.LUT R4, R2, 0x60, RZ, 0xc0, !PT ;  /* 0x0000006002047812 */ /* 0x000fe200078ec0ff */
[----:B------:R-:W-:Y:S01]  /*5350*/  IMAD R7, R0, R7, UR12 ;  /* 0x0000000c00077e24 */ /* 0x000fe2000f8e0207 */
[--C-:B------:R-:W-:Y:S01]  /*5360*/  SHF.R.U32.HI R0, RZ, 0x7, R2.reuse ;  /* 0x00000007ff007819 */ /* 0x100fe20000011602 */
[----:B------:R-:W-:Y:S01]  /*5370*/  UIMAD.WIDE UR8, UR47, 0x200, URZ ;  /* 0x000002002f0878a5 */ /* 0x000fe2000f8e023f */
[----:B------:R-:W-:Y:S01]  /*5380*/  SHF.R.U32.HI R3, RZ, 0x2, R2 ;  /* 0x00000002ff037819 */ /* 0x000fe20000011602 */
[----:B------:R-:W-:Y:S01]  /*5390*/  USHF.L.U32 UR47, UR47, 0x9, URZ ;  /* 0x000000092f2f7899 */ /* 0x000fe2000800063f */
[----:B------:R-:W-:Y:S01]  /*53a0*/  LOP3.LUT R0, R0, 0x1, RZ, 0xc0, !PT ;  /* 0x0000000100007812 */ /* 0x000fe200078ec0ff */
[----:B------:R-:W-:Y:S01]  /*53b0*/  UISETP.GE.AND UP0, UPT, UR46, UR12, UPT ;  /* 0x0000000c2e00728c */ /* 0x000fe2000bf06270 */
[----:B------:R-:W-:Y:S01]  /*53c0*/  SHF.R.U32.HI R6, RZ, 0x1, R4 ;  /* 0x00000001ff067819 */ /* 0x000fe20000011604 */
[----:B------:R-:W-:Y:S01]  /*53d0*/  UIADD3 UR37, UR44, UR37, URZ ;  /* 0x000000252c257290 */ /* 0x000fe2000fffe03f */
[----:B------:R-:W-:Y:S01]  /*53e0*/  IMAD.SHL.U32 R192, R2, 0x2, RZ ;  /* 0x0000000202c07824 */ /* 0x000fe200078e00ff */
[----:B------:R-:W-:Y:S01]  /*53f0*/  ULDC UR7, c[0x0][0x284] ;  /* 0x0000a10000077ab9 */ /* 0x000fe20000000800 */
[----:B------:R-:W-:Y:S01]  /*5400*/  IMAD.U32 R193, RZ, RZ, UR46 ;  /* 0x0000002effc17e24 */ /* 0x000fe2000f8e00ff */
[----:B------:R-:W-:Y:S01]  /*5410*/  UISETP.GE.OR UP0, UPT, UR47, UR7, UP0 ;  /* 0x000000072f00728c */ /* 0x000fe20008706670 */
[----:B------:R-:W-:Y:S01]  /*5420*/  IMAD.SHL.U32 R4, R0, 0x40, RZ ;  /* 0x0000004000047824 */ /* 0x000fe200078e00ff */
[----:B------:R-:W-:Y:S01]  /*5430*/  LOP3.LUT R3, R3, 0x7, RZ, 0xc0, !PT ;  /* 0x0000000703037812 */ /* 0x000fe200078ec0ff */
[----:B------:R-:W-:Y:S01]  /*5440*/  UISETP.GT.U32.AND UP1, UPT, UR37, 0x2, UPT ;  /* 0x000000022500788c */ /* 0x000fe2000bf24070 */
[----:B------:R-:W-:Y:S01]  /*5450*/  LOP3.LUT R192, R193, 0x6, R192, 0xf8, !PT ;  /* 0x00000006c1c07812 */ /* 0x000fe200078ef8c0 */
[----:B------:R-:W-:Y:S01]  /*5460*/  USHF.R.S32.HI UR13, URZ, 0x1f, UR45 ;  /* 0x0000001f3f0d7899 */ /* 0x000fe2000801142d */
[--C-:B------:R-:W-:Y:S01]  /*5470*/  LOP3.LUT R185, R4, 0x40, R3.reuse, 0xe2, !PT ;  /* 0x0000004004b97812 */ /* 0x100fe200078ee203 */
[----:B------:R-:W-:Y:S01]  /*5480*/  UIMAD.WIDE.U32 UR4, UR37, -0x55555555, URZ ;  /* 0xaaaaaaab250478a5 */ /* 0x000fe2000f8e003f */
[----:B------:R-:W-:Y:S01]  /*5490*/  IADD3 R3, RZ, -R6, -R3 ;  /* 0x80000006ff037210 */ /* 0x000fe20007ffe803 */
[----:B------:R-:W-:Y:S01]  /*54a0*/  ULDC.64 UR10, c[0x0][0x5d0] ;  /* 0x00017400000a7ab9 */ /* 0x000fe20000000a00 */
[----:B------:R-:W-:Y:S01]  /*54b0*/  UISETP.LT.U32.AND UP1, UPT, UR44, 0x3, UP1 ;  /* 0x000000032c00788c */ /* 0x000fe20008f21070 */
[----:B------:R-:W-:Y:S01]  /*54c0*/  PLOP3.LUT P0, PT, PT, PT, UP0, 0x80, 0x0 ;  /* 0x000000000000781c */ /* 0x000fe20003f0f008 */
[----:B------:R-:W-:Y:S01]  /*54d0*/  UISETP.GE.U32.AND UP2, UPT, UR44, 0x3, UPT ;  /* 0x000000032c00788c */ /* 0x000fe2000bf46070 */
[----:B------:R-:W-:Y:S01]  /*54e0*/  SHF.R.S32.HI R193, RZ, 0x1f, R192 ;  /* 0x0000001fffc17819 */ /* 0x000fe200000114c0 */
[----:B------:R-:W-:-:S02]  /*54f0*/  UIMAD UR6, UR13, UR10, URZ ;  /* 0x0000000a0d0672a4 */ /* 0x000fc4000f8e023f */
[----:B------:R-:W-:Y:S01]  /*5500*/  IMAD.U32 R5, RZ, RZ, UR10 ;  /* 0x0000000aff057e24 */ /* 0x000fe2000f8e00ff */
[----:B------:R-:W-:Y:S01]  /*5510*/  USHF.R.U32.HI UR4, URZ, 0x1, UR5 ;  /* 0x000000013f047899 */ /* 0x000fe20008011605 */
[----:B------:R-:W-:Y:S01]  /*5520*/  IMAD R3, R0, -0x40, R3 ;  /* 0xffffffc000037824 */ /* 0x000fe200078e0203 */
[----:B------:R-:W-:Y:S01]  /*5530*/  USEL UR5, URZ, 0x1, !UP1 ;  /* 0x000000013f057887 */ /* 0x000fe2000c800000 */
[----:B------:R-:W-:Y:S01]  /*5540*/  IMAD.U32 R0, RZ, RZ, UR7 ;  /* 0x00000007ff007e24 */ /* 0x000fe2000f8e00ff */
[----:B------:R-:W-:Y:S02]  /*5550*/  UIMAD UR6, UR45, UR11, UR6 ;  /* 0x0000000b2d0672a4 */ /* 0x000fe4000f8e0206 */
[----:B------:R-:W-:Y:S01]  /*5560*/  IMAD.WIDE.U32 R4, R5, UR45, R192 ;  /* 0x0000002d05047c25 */ /* 0x000fe2000f8e00c0 */
[----:B------:R-:W-:Y:S01]  /*5570*/  ULOP3.LUT UR36, UR36, UR5, URZ, 0x3c, !UPT ;  /* 0x0000000524247292 */ /* 0x000fe2000f8e3c3f */
[----:B------:R-:W-:Y:S01]  /*5580*/  LOP3.LUT R185, R185, UR8, R6, 0xfe, !PT ;  /* 0x00000008b9b97c12 */ /* 0x000fe2000f8efe06 */
[----:B------:R-:W-:Y:S01]  /*5590*/  UIMAD UR37, UR4, -0x3, UR37 ;  /* 0xfffffffd042578a4 */ /* 0x000fe2000f8e0225 */
[----:B------:R-:W-:Y:S01]  /*55a0*/  IADD3 R3, R0, -UR47, R3 ;  /* 0x8000002f00037c10 */ /* 0x000fe2000fffe003 */
[----:B------:R-:W-:Y:S01]  /*55b0*/  @UP2 ULOP3.LUT UR36, UR36, 0x1, UR4, 0x78, !UPT ;  /* 0x0000000124242892 */ /* 0x000fe2000f8e7804 */
[----:B------:R-:W-:Y:S01]  /*55c0*/  VIADD R5, R5, UR6 ;  /* 0x0000000605057c36 */ /* 0x000fe20008000000 */
[----:B------:R-:W-:Y:S01]  /*55d0*/  UMOV UR47, 0xffffffff ;  /* 0xffffffff002f7882 */ /* 0x000fe20000000000 */
[----:B------:R-:W-:Y:S01]  /*55e0*/  VIADD R0, R7, -UR46 ;  /* 0x8000002e07007c36 */ /* 0x000fe20008000000 */
[----:B------:R-:W-:Y:S08]  /*55f0*/  @P0 BRA `(.L_x_28) ;  /* 0x0000008400a40947 */ /* 0x000ff00003800000 */
[----:B-----5:R-:W-:Y:S01]  /*5600*/  ISETP.NE.AND P0, PT, R18, RZ, PT ;  /* 0x000000ff1200720c */ /* 0x020fe20003f05270 */
[----:B------:R-:W-:Y:S01]  /*5610*/  ULDC.64 UR10, c[0x0][0x5c8] ;  /* 0x00017200000a7ab9 */ /* 0x000fe20000000a00 */
[----:B------:R-:W-:Y:S01]  /*5620*/  BSSY B0, `(.L_x_28) ;  /* 0x0000866000007945 */ /* 0x000fe20003800000 */
[----:B------:R-:W-:Y:S01]  /*5630*/  UIMAD UR4, UR9, UR10, URZ ;  /* 0x0000000a090472a4 */ /* 0x000fe2000f8e023f */
[----:B------:R-:W-:Y:S02]  /*5640*/  IMAD.U32 R6, RZ, RZ, UR11 ;  /* 0x0000000bff067e24 */ /* 0x000fe4000f8e00ff */
[----:B------:R-:W-:-:S04]  /*5650*/  IMAD.WIDE.U32 R8, R185, UR10, R4 ;  /* 0x0000000ab9087c25 */ /* 0x000fc8000f8e0004 */
[----:B------:R-:W-:-:S04]  /*5660*/  IMAD R5, R185, R6, UR4 ;  /* 0x00000004b9057e24 */ /* 0x000fc8000f8e0206 */
[----:B------:R-:W-:Y:S01]  /*5670*/  IMAD.IADD R10, R9, 0x1, R5 ;  /* 0x00000001090a7824 */ /* 0x000fe200078e0205 */
[----:B------:R-:W-:Y:S06]  /*5680*/  @!P0 BRA `(.L_x_29) ;  /* 0x0000005800a88947 */ /* 0x000fec0003800000 */
[----:B------:R-:W0:Y:S01]  /*5690*/  LDC.64 R188, c[0x0][0x5b0] ;  /* 0x00016c00ffbc7b82 */ /* 0x000e220000000a00 */
[----:B------:R-:W-:Y:S01]  /*56a0*/  ULDC.64 UR6, c[0x0][0x5b8] ;  /* 0x00016e0000067ab9 */ /* 0x000fe20000000a00 */
[----:B------:R-:W-:Y:S01]  /*56b0*/  ISETP.GE.AND P6, PT, R3, 0x1, PT ;  /* 0x000000010300780c */ /* 0x000fe20003fc6270 */
[----:B------:R-:W-:Y:S02]  /*56c0*/  UIMAD UR4, UR13, UR6, URZ ;  /* 0x000000060d0472a4 */ /* 0x000fe4000f8e023f */
[----:B------:R-:W-:Y:S01]  /*56d0*/  IMAD.U32 R5, RZ, RZ, UR6 ;  /* 0x00000006ff057e24 */ /* 0x000fe2000f8e00ff */
[----:B------:R-:W-:Y:S01]  /*56e0*/  LOP3.LUT R23, R23, 0xffffffdf, RZ, 0xc0, !PT ;  /* 0xffffffdf17177812 */ /* 0x000fe200078ec0ff */
[----:B------:R-:W-:Y:S01]  /*56f0*/  BSSY B1, `(.L_x_30) ;  /* 0x000000f000017945 */ /* 0x000fe20003800000 */
[----:B------:R-:W-:Y:S01]  /*5700*/  UIMAD UR4, UR45, UR7, UR4 ;  /* 0x000000072d0472a4 */ /* 0x000fe2000f8e0204 */
[----:B------:R-:W1:Y:S01]  /*5710*/  LDC.64 R186, c[0x0][0x5a8] ;  /* 0x00016a00ffba7b82 */ /* 0x000e620000000a00 */
[----:B------:R-:W-:Y:S01]  /*5720*/  IMAD.WIDE.U32 R192, R5, UR45, R192 ;  /* 0x0000002d05c07c25 */ /* 0x000fe2000f8e00c0 */
[----:B------:R-:W-:-:S03]  /*5730*/  ISETP.LT.OR P3, PT, R0, 0x1, !P6 ;  /* 0x000000010000780c */ /* 0x000fc60007761670 */
[----:B------:R-:W-:Y:S02]  /*5740*/  VIADD R191, R193, UR4 ;  /* 0x00000004c1bf7c36 */ /* 0x000fe40008000000 */
[----:B------:R-:W-:Y:S01]  /*5750*/  IMAD.MOV.U32 R190, RZ, RZ, R192 ;  /* 0x000000ffffbe7224 */ /* 0x000fe200078e00c0 */
[----:B------:R-:W-:Y:S01]  /*5760*/  @P6 LOP3.LUT R23, R23, 0x20, RZ, 0xfc, !PT ;  /* 0x0000002017176812 */ /* 0x000fe200078efcff */
[----:B0-----:R-:W-:Y:S02]  /*5770*/  IMAD R6, R188, UR9, RZ ;  /* 0x00000009bc067c24 */ /* 0x001fe4000f8e02ff */
[----:B------:R-:W-:-:S04]  /*5780*/  IMAD.WIDE.U32 R4, R185, R188, R190 ;  /* 0x000000bcb9047225 */ /* 0x000fc800078e00be */
[----:B------:R-:W-:Y:S01]  /*5790*/  IMAD R13, R185, R189, R6 ;  /* 0x000000bdb90d7224 */ /* 0x000fe200078e0206 */
[----:B-1----:R-:W-:-:S04]  /*57a0*/  IADD3 R4, P0, R4, R186, RZ ;  /* 0x000000ba04047210 */ /* 0x002fc80007f1e0ff */
[----:B------:R-:W-:Y:S01]  /*57b0*/  IADD3.X R5, R187, R5, R13, P0, !PT ;  /* 0x00000005bb057210 */ /* 0x000fe200007fe40d */
[----:B------:R-:W-:Y:S08]  /*57c0*/  @P3 BRA `(.L_x_31) ;  /* 0x0000000000043947 */ /* 0x000ff00003800000 */
[----:B------:R0:W5:Y:S02]  /*57d0*/  LDG.E.U8 R22, desc[UR48][R4.64] ;  /* 0x0000003004167981 */ /* 0x000164000c1e1100 */
.L_x_31:
[----:B------:R-:W-:Y:S05]  /*57e0*/  BSYNC B1 ;  /* 0x0000000000017941 */ /* 0x000fea0003800000 */
.L_x_30:
[----:B-----5:R-:W-:Y:S01]  /*57f0*/  LOP3.LUT R6, R22, 0xffff, RZ, 0xc0, !PT ;  /* 0x0000ffff16067812 */ /* 0x020fe200078ec0ff */
[----:B------:R-:W-:Y:S01]  /*5800*/  ULDC.64 UR4, c[0x0][0x5c0] ;  /* 0x0001700000047ab9 */ /* 0x000fe20000000a00 */
[----:B------:R-:W-:Y:S01]  /*5810*/  ISETP.LT.OR P2, PT, R0, 0x2, !P6 ;  /* 0x000000020000780c */ /* 0x000fe20007741670 */
[----:B------:R-:W-:Y:S01]  /*5820*/  IMAD.SHL.U32 R194, R188, 0x8, RZ ;  /* 0x00000008bcc27824 */ /* 0x000fe200078e00ff */
[----:B------:R-:W-:Y:S01]  /*5830*/  PRMT R7, R6, 0x8880, RZ ;  /* 0x0000888006077816 */ /* 0x000fe200000000ff */
[----:B------:R-:W-:Y:S01]  /*5840*/  BSSY B1, `(.L_x_32) ;  /* 0x0000011000017945 */ /* 0x000fe20003800000 */
[----:B------:R-:W-:Y:S02]  /*5850*/  IADD3 R8, P4, R8, UR4, RZ ;  /* 0x0000000408087c10 */ /* 0x000fe4000ff9e0ff */
[----:B------:R-:W-:Y:S01]  /*5860*/  ISETP.GE.AND P5, PT, R3, 0x9, PT ;  /* 0x000000090300780c */ /* 0x000fe20003fa6270 */
[----:B------:R-:W-:Y:S01]  /*5870*/  IMAD R184, R7, R18, RZ ;  /* 0x0000001207b87224 */ /* 0x000fe200078e02ff */
[----:B------:R-:W-:-:S02]  /*5880*/  IADD3.X R9, R10, UR5, RZ, P4, !PT ;  /* 0x000000050a097c10 */ /* 0x000fc4000a7fe4ff */
[----:B------:R-:W-:Y:S01]  /*5890*/  SHF.L.U64.HI R195, R188, 0x3, R189 ;  /* 0x00000003bcc37819 */ /* 0x000fe200000102bd */
[----:B------:R-:W-:Y:S01]  /*58a0*/  @!P3 IMAD R11, R176, R19, R184 ;  /* 0x00000013b00bb224 */ /* 0x000fe200078e02b8 */
[----:B------:R-:W-:Y:S02]  /*58b0*/  LOP3.LUT R23, R23, 0xfffffffd, RZ, 0xc0, !PT ;  /* 0xfffffffd17177812 */ /* 0x000fe400078ec0ff */
[C---:B------:R-:W-:Y:S01]  /*58c0*/  ISETP.LT.OR P0, PT, R0.reuse, 0x1, !P5 ;  /* 0x000000010000780c */ /* 0x040fe20006f01670 */
[----:B------:R-:W-:Y:S01]  /*58d0*/  IMAD.WIDE.U32 R6, R185, R188, R194 ;  /* 0x000000bcb9067225 */ /* 0x000fe200078e00c2 */
[----:B------:R1:W-:Y:S01]  /*58e0*/  @!P3 STG.E.U8 desc[UR48][R8.64], R11 ;  /* 0x0000000b0800b986 */ /* 0x0003e2000c101130 */
[----:B------:R-:W-:Y:S02]  /*58f0*/  ISETP.LT.OR P1, PT, R0, 0x2, !P5 ;  /* 0x000000020000780c */ /* 0x000fe40006f21670 */
[----:B------:R-:W-:Y:S01]  /*5900*/  @P5 LOP3.LUT R23, R23, 0x2, RZ, 0xfc, !PT ;  /* 0x0000000217175812 */ /* 0x000fe200078efcff */
[----:B------:R-:W-:Y:S10]  /*5910*/  @P2 BRA `(.L_x_33) ;  /* 0x00000000000c2947 */ /* 0x000ff40003800000 */
[----:B------:R-:W1:Y:S02]  /*5920*/  LDG.E.U8 R22, desc[UR48][R4.64+0x1] ;  /* 0x0000013004167981 */ /* 0x000e64000c1e1100 */
[----:B-1----:R-:W-:-:S05]  /*5930*/  PRMT R11, R22, 0x8880, RZ ;  /* 0x00008880160b7816 */ /* 0x002fca00000000ff */
[----:B------:R-:W-:-:S07]  /*5940*/  IMAD R184, R11, R18, RZ ;  /* 0x000000120bb87224 */ /* 0x000fce00078e02ff */
.L_x_33:
[----:B------:R-:W-:Y:S05]  /*5950*/  BSYNC B1 ;  /* 0x0000000000017941 */ /* 0x000fea0003800000 */
.L_x_32:
[----:B------:R-:W-:Y:S01]  /*5960*/  @!P2 IMAD R177, R177, R19, R184 ;  /* 0x00000013b1b1a224 */ /* 0x000fe200078e02b8 */
[----:B------:R-:W-:Y:S01]  /*5970*/  IADD3 R6, P3, P4, R192, R186, R6 ;  /* 0x000000bac0067210 */ /* 0x000fe20007c7e006 */
[----:B------:R-:W-:Y:S01]  /*5980*/  IMAD.IADD R7, R13, 0x1, R7 ;  /* 0x000000010d077824 */ /* 0x000fe200078e0207 */
[----:B------:R-:W-:Y:S02]  /*5990*/  BSSY B1, `(.L_x_34) ;  /* 0x000000c000017945 */ /* 0x000fe40003800000 */
[----:B------:R2:W-:Y:S01]  /*59a0*/  @!P2 STG.E.U8 desc[UR48][R8.64+0x1], R177 ;  /* 0x000001b10800a986 */ /* 0x0005e2000c101130 */
[----:B------:R-:W-:Y:S02]  /*59b0*/  @!P0 IADD3 R10, P2, R8, UR43, RZ ;  /* 0x0000002b080a8c10 */ /* 0x000fe4000ff5e0ff */
[----:B------:R-:W-:Y:S02]  /*59c0*/  IADD3.X R7, R191, R187, R7, P3, P4 ;  /* 0x000000bbbf077210 */ /* 0x000fe40001fe8407 */
[----:B-1----:R-:W-:-:S02]  /*59d0*/  @!P0 IADD3.X R11, R9, UR42, RZ, P2, !PT ;  /* 0x0000002a090b8c10 */ /* 0x002fc400097fe4ff */
[C---:B------:R-:W-:Y:S02]  /*59e0*/  ISETP.LT.OR P4, PT, R0.reuse, 0x9, !P6 ;  /* 0x000000090000780c */ /* 0x040fe40007781670 */
[----:B------:R-:W-:Y:S02]  /*59f0*/  ISETP.LT.OR P3, PT, R0, 0x9, !P5 ;  /* 0x000000090000780c */ /* 0x000fe40006f61670 */
[----:B------:R-:W-:Y:S01]  /*5a00*/  @!P1 IADD3 R12, P2, R8, UR43, RZ ;  /* 0x0000002b080c9c10 */ /* 0x000fe2000ff5e0ff */
[----:B--2---:R-:W-:-:S12]  /*5a10*/  @P0 BRA `(.L_x_35) ;  /* 0x00000000000c0947 */ /* 0x004fd80003800000 */
[----:B------:R-:W2:Y:S02]  /*5a20*/  LDG.E.U8 R22, desc[UR48][R6.64] ;  /* 0x0000003006167981 */ /* 0x000ea4000c1e1100 */
[----:B--2---:R-:W-:-:S05]  /*5a30*/  PRMT R15, R22, 0x8880, RZ ;  /* 0x00008880160f7816 */ /* 0x004fca00000000ff */
[----:B------:R-:W-:-:S07]  /*5a40*/  IMAD R184, R15, R18, RZ ;  /* 0x000000120fb87224 */ /* 0x000fce00078e02ff */
.L_x_35:
[----:B------:R-:W-:Y:S05]  /*5a50*/  BSYNC B1 ;  /* 0x0000000000017941 */ /* 0x000fea0003800000 */
.L_x_34:
[----:B------:R-:W-:Y:S01]  /*5a60*/  @!P0 IMAD R15, R178, R19, R184 ;  /* 0x00000013b20f8224 */ /* 0x000fe200078e02b8 */
[----:B------:R-:W-:Y:S01]  /*5a70*/  BSSY B1, `(.L_x_36) ;  /* 0x0000007000017945 */ /* 0x000fe20003800000 */
[----:B------:R-:W-:-:S03]  /*5a80*/  @!P1 IADD3.X R13, R9, UR42, RZ, P2, !PT ;  /* 0x0000002a090d9c10 */ /* 0x000fc600097fe4ff */
[----:B------:R1:W-:Y:S01]  /*5a90*/  @!P0 STG.E.U8 desc[UR48][R10.64], R15 ;  /* 0x0000000f0a008986 */ /* 0x0003e2000c101130 */
[----:B------:R-:W-:Y:S05]  /*5aa0*/  @P1 BRA `(.L_x_37) ;  /* 0x00000000000c1947 */ /* 0x000fea0003800000 */
[----:B------:R-:W1:Y:S02]  /*5ab0*/  LDG.E.U8 R22, desc[UR48][R6.64+0x1] ;  /* 0x0000013006167981 */ /* 0x000e64000c1e1100 */
[----:B-1----:R-:W-:-:S05]  /*5ac0*/  PRMT R11, R22, 0x8880, RZ ;  /* 0x00008880160b7816 */ /* 0x002fca00000000ff */
[----:B------:R-:W-:-:S07]  /*5ad0*/  IMAD R184, R11, R18, RZ ;  /* 0x000000120bb87224 */ /* 0x000fce00078e02ff */
.L_x_37:
[----:B------:R-:W-:Y:S05]  /*5ae0*/  BSYNC B1 ;  /* 0x0000000000017941 */ /* 0x000fea0003800000 */
.L_x_36:
[----:B------:R-:W-:Y:S01]  /*5af0*/  @!P1 IMAD R179, R179, R19, R184 ;  /* 0x00000013b3b39224 */ /* 0x000fe200078e02b8 */
[----:B------:R-:W-:Y:S04]  /*5b00*/  BSSY B1, `(.L_x_38) ;  /* 0x0000006000017945 */ /* 0x000fe80003800000 */
[----:B------:R2:W-:Y:S01]  /*5b10*/  @!P1 STG.E.U8 desc[UR48][R12.64+0x1], R179 ;  /* 0x000001b30c009986 */ /* 0x0005e2000c101130 */
[----:B------:R-:W-:Y:S05]  /*5b20*/  @P4 BRA `(.L_x_39) ;  /* 0x00000000000c4947 */ /* 0x000fea0003800000 */
[----:B------:R-:W1:Y:S02]  /*5b30*/  LDG.E.U8 R22, desc[UR48][R4.64+0x8] ;  /* 0x0000083004167981 */ /* 0x000e64000c1e1100 */
[----:B-1----:R-:W-:-:S05]  /*5b40*/  PRMT R11, R22, 0x8880, RZ ;  /* 0x00008880160b7816 */ /* 0x002fca00000000ff */
[----:B------:R-:W-:-:S07]  /*5b50*/  IMAD R184, R11, R18, RZ ;  /* 0x000000120bb87224 */ /* 0x000fce00078e02ff */
.L_x_39:
[----:B------:R-:W-:Y:S05]  /*5b60*/  BSYNC B1 ;  /* 0x0000000000017941 */ /* 0x000fea0003800000 */
.L_x_38:
[----:B------:R-:W-:Y:S01]  /*5b70*/  ISETP.LT.OR P2, PT, R0, 0xa, !P6 ;  /* 0x0000000a0000780c */ /* 0x000fe20007741670 */
[----:B--2---:R-:W-:Y:S01]  /*5b80*/  @!P4 IMAD R13, R180, R19, R184 ;  /* 0x00000013b40dc224 */ /* 0x004fe200078e02b8 */
[C---:B------:R-:W-:Y:S01]  /*5b90*/  IADD3 R21, P1, R185.reuse, 0x80, RZ ;  /* 0x00000080b9157810 */ /* 0x040fe20007f3e0ff */
[----:B------:R-:W-:Y:S01]  /*5ba0*/  BSSY B1, `(.L_x_40) ;  /* 0x000000a000017945 */ /* 0x000fe20003800000 */
[----:B------:R-:W-:Y:S02]  /*5bb0*/  ISETP.LT.OR P0, PT, R0, 0xa, !P5 ;  /* 0x0000000a0000780c */ /* 0x000fe40006f01670 */
[----:B------:R2:W-:Y:S01]  /*5bc0*/  @!P4 STG.E.U8 desc[UR48][R8.64+0x8], R13 ;  /* 0x0000080d0800c986 */ /* 0x0005e2000c101130 */
[----:B-1----:R-:W-:Y:S01]  /*5bd0*/  IMAD.X R11, RZ, RZ, UR9, P1 ;  /* 0x00000009ff0b7e24 */ /* 0x002fe200088e06ff */
[----:B------:R-:W-:Y:S02]  /*5be0*/  IADD3 R177, P4, R185, 0x100, RZ ;  /* 0x00000100b9b17810 */ /* 0x000fe40007f9e0ff */
[----:B------:R-:W-:-:S03]  /*5bf0*/  @!P3 IADD3 R10, P1, R8, UR43, RZ ;  /* 0x0000002b080abc10 */ /* 0x000fc6000ff3e0ff */
[----:B------:R-:W-:Y:S10]  /*5c00*/  @P2 BRA `(.L_x_41) ;  /* 0x00000000000c2947 */ /* 0x000ff40003800000 */
[----:B------:R-:W2:Y:S02]  /*5c10*/  LDG.E.U8 R22, desc[UR48][R4.64+0x9] ;  /* 0x0000093004167981 */ /* 0x000ea4000c1e1100 */
[----:B--2---:R-:W-:-:S05]  /*5c20*/  PRMT R13, R22, 0x8880, RZ ;  /* 0x00008880160d7816 */ /* 0x004fca00000000ff */
[----:B------:R-:W-:-:S07]  /*5c30*/  IMAD R184, R13, R18, RZ ;  /* 0x000000120db87224 */ /* 0x000fce00078e02ff */
.L_x_41:
[----:B------:R-:W-:Y:S05]  /*5c40*/  BSYNC B1 ;  /* 0x0000000000017941 */ /* 0x000fea0003800000 */
.L_x_40:
[----:B------:R-:W-:Y:S01]  /*5c50*/  @!P2 IMAD R181, R181, R19, R184 ;  /* 0x00000013b5b5a224 */ /* 0x000fe200078e02b8 */
[----:B------:R-:W-:Y:S01]  /*5c60*/  BSSY B1, `(.L_x_42) ;  /* 0x0000009000017945 */ /* 0x000fe20003800000 */
[----:B------:R-:W-:Y:S01]  /*5c70*/  IMAD R12, R11, R188, RZ ;  /* 0x000000bc0b0c7224 */ /* 0x000fe200078e02ff */
[----:B------:R-:W-:Y:S01]  /*5c80*/  @!P3 IADD3.X R11, R9, UR42, RZ, P1, !PT ;  /* 0x0000002a090bbc10 */ /* 0x000fe20008ffe4ff */
[----:B------:R-:W-:Y:S01]  /*5c90*/  IMAD.X R15, RZ, RZ, UR9, P4 ;  /* 0x00000009ff0f7e24 */ /* 0x000fe2000a0e06ff */
[----:B------:R1:W-:Y:S01]  /*5ca0*/  @!P2 STG.E.U8 desc[UR48][R8.64+0x9], R181 ;  /* 0x000009b50800a986 */ /* 0x0003e2000c101130 */
[----:B------:R-:W-:Y:S05]  /*5cb0*/  @P3 BRA `(.L_x_43) ;  /* 0x00000000000c3947 */ /* 0x000fea0003800000 */
[----:B------:R-:W2:Y:S02]  /*5cc0*/  LDG.E.U8 R22, desc[UR48][R6.64+0x8] ;  /* 0x0000083006167981 */ /* 0x000ea4000c1e1100 */
[----:B--2---:R-:W-:-:S05]  /*5cd0*/  PRMT R13, R22, 0x8880, RZ ;  /* 0x00008880160d7816 */ /* 0x004fca00000000ff */
[----:B------:R-:W-:-:S07]  /*5ce0*/  IMAD R184, R13, R18, RZ ;  /* 0x000000120db87224 */ /* 0x000fce00078e02ff */
.L_x_43:
[----:B------:R-:W-:Y:S05]  /*5cf0*/  BSYNC B1 ;  /* 0x0000000000017941 */ /* 0x000fea0003800000 */
.L_x_42:
[----:B--2---:R-:W-:Y:S01]  /*5d00*/  @!P3 IMAD R13, R182, R19, R184 ;  /* 0x00000013b60db224 */ /* 0x004fe200078e02b8 */
[----:B------:R-:W-:Y:S01]  /*5d10*/  BSSY B1, `(.L_x_44) ;  /* 0x0000008000017945 */ /* 0x000fe20003800000 */
[----:B------:R-:W-:Y:S02]  /*5d20*/  IMAD R176, R15, R188, RZ ;  /* 0x000000bc0fb07224 */ /* 0x000fe400078e02ff */
[----:B------:R-:W-:Y:S01]  /*5d30*/  IMAD R15, R21, R189, R12 ;  /* 0x000000bd150f7224 */ /* 0x000fe200078e020c */
[----:B------:R2:W-:Y:S01]  /*5d40*/  @!P3 STG.E.U8 desc[UR48][R10.64+0x8], R13 ;  /* 0x0000080d0a00b986 */ /* 0x0005e2000c101130 */
[----:B------:R-:W-:Y:S05]  /*5d50*/  @P0 BRA `(.L_x_45) ;  /* 0x00000000000c0947 */ /* 0x000fea0003800000 */
[----:B------:R-:W2:Y:S02]  /*5d60*/  LDG.E.U8 R22, desc[UR48][R6.64+0x9] ;  /* 0x0000093006167981 */ /* 0x000ea4000c1e1100 */
[----:B--2---:R-:W-:-:S05]  /*5d70*/  PRMT R11, R22, 0x8880, RZ ;  /* 0x00008880160b7816 */ /* 0x004fca00000000ff */
[----:B------:R-:W-:-:S07]  /*5d80*/  IMAD R184, R11, R18, RZ ;  /* 0x000000120bb87224 */ /* 0x000fce00078e02ff */
.L_x_45:
[----:B------:R-:W-:Y:S05]  /*5d90*/  BSYNC B1 ;  /* 0x0000000000017941 */ /* 0x000fea0003800000 */
.L_x_44:
[----:B------:R-:W-:Y:S01]  /*5da0*/  @!P0 IADD3 R178, P1, R8, UR43, RZ ;  /* 0x0000002b08b28c10 */ /* 0x000fe2000ff3e0ff */
[----:B------:R-:W-:Y:S01]  /*5db0*/  @!P0 IMAD R183, R183, R19, R184 ;  /* 0x00000013b7b78224 */ /* 0x000fe200078e02b8 */
[----:B------:R-:W-:Y:S01]  /*5dc0*/  ISETP.GE.AND P5, PT, R3, 0x81, PT ;  /* 0x000000810300780c */ /* 0x000fe20003fa6270 */
[-C--:B--2---:R-:W-:Y:S01]  /*5dd0*/  IMAD.WIDE.U32 R12, R21, R188.reuse, R194 ;  /* 0x000000bc150c7225 */ /* 0x084fe200078e00c2 */
[----:B------:R-:W-:Y:S01]  /*5de0*/  @!P0 IADD3.X R179, R9, UR42, RZ, P1, !PT ;  /* 0x0000002a09b38c10 */ /* 0x000fe20008ffe4ff */
[----:B------:R-:W-:Y:S01]  /*5df0*/  BSSY B1, `(.L_x_46) ;  /* 0x0000019000017945 */ /* 0x000fe20003800000 */
[----:B------:R-:W-:Y:S01]  /*5e00*/  LOP3.LUT R23, R23, 0xffffffef, RZ, 0xc0, !PT ;  /* 0xffffffef17177812 */ /* 0x000fe200078ec0ff */
[----:B------:R-:W-:Y:S01]  /*5e10*/  IMAD.WIDE.U32 R10, R21, R188, R190 ;  /* 0x000000bc150a7225 */ /* 0x000fe200078e00be */
[-C--:B------:R-:W-:Y:S01]  /*5e20*/  IADD3 R12, P3, P2, R192, R186.reuse, R12 ;  /* 0x000000bac00c7210 */ /* 0x080fe20007a7e00c */
[----:B------:R2:W-:Y:S02]  /*5e30*/  @!P0 STG.E.U8 desc[UR48][R178.64+0x9], R183 ;  /* 0x000009b7b2008986 */ /* 0x0005e4000c101130 */
[C---:B------:R-:W-:Y:S01]  /*5e40*/  IMAD R176, R177.reuse, R189, R176 ;  /* 0x000000bdb1b07224 */ /* 0x040fe200078e02b0 */
[----:B------:R-:W-:Y:S01]  /*5e50*/  IADD3 R14, P4, R10, R186, RZ ;  /* 0x000000ba0a0e7210 */ /* 0x000fe20007f9e0ff */
[----:B------:R-:W-:-:S02]  /*5e60*/  IMAD.WIDE.U32 R20, R177, R188, R194 ;  /* 0x000000bcb1147225 */ /* 0x000fc400078e00c2 */
[----:B------:R-:W-:Y:S02]  /*5e70*/  @P5 LOP3.LUT R23, R23, 0x10, RZ, 0xfc, !PT ;  /* 0x0000001017175812 */ /* 0x000fe400078efcff */
[----:B------:R-:W-:Y:S01]  /*5e80*/  IMAD.IADD R21, R176, 0x1, R21 ;  /* 0x00000001b0157824 */ /* 0x000fe200078e0215 */
[----:B------:R-:W-:Y:S01]  /*5e90*/  IADD3 R10, P0, P1, R192, R186, R20 ;  /* 0x000000bac00a7210 */ /* 0x000fe2000791e014 */
[----:B------:R-:W-:Y:S01]  /*5ea0*/  IMAD.IADD R13, R15, 0x1, R13 ;  /* 0x000000010f0d7824 */ /* 0x000fe200078e020d */
[----:B------:R-:W-:Y:S02]  /*5eb0*/  IADD3.X R15, R187, R11, R15, P4, !PT ;  /* 0x0000000bbb0f7210 */ /* 0x000fe400027fe40f */
[CC--:B------:R-:W-:Y:S02]  /*5ec0*/  IADD3.X R11, R191.reuse, R187.reuse, R21, P0, P1 ;  /* 0x000000bbbf0b7210 */ /* 0x0c0fe400007e2415 */
[----:B------:R-:W-:Y:S02]  /*5ed0*/  ISETP.LT.OR P1, PT, R0, 0x1, !P5 ;  /* 0x000000010000780c */ /* 0x000fe40006f21670 */
[----:B------:R-:W-:-:S02]  /*5ee0*/  IADD3.X R13, R191, R187, R13, P3, P2 ;  /* 0x000000bbbf0d7210 */ /* 0x000fc40001fe440d */
[----:B------:R-:W-:Y:S02]  /*5ef0*/  IADD3 R20, P2, R8, UR41, RZ ;  /* 0x0000002908147c10 */ /* 0x000fe4000ff5e0ff */
[----:B------:R-:W-:Y:S02]  /*5f00*/  ISETP.GE.AND P4, PT, R3, 0x89, PT ;  /* 0x000000890300780c */ /* 0x000fe40003f86270 */
[----:B------:R-:W-:Y:S02]  /*5f10*/  IADD3.X R21, R9, UR40, RZ, P2, !PT ;  /* 0x0000002809157c10 */ /* 0x000fe400097fe4ff */
[C---:B------:R-:W-:Y:S02]  /*5f20*/  ISETP.LT.OR P0, PT, R0.reuse, 0x2, !P5 ;  /* 0x000000020000780c */ /* 0x040fe40006f01670 */
[----:B------:R-:W-:Y:S01]  /*5f30*/  ISETP.LT.OR P2, PT, R0, 0x1, !P4 ;  /* 0x000000010000780c */ /* 0x000fe20006741670 */
[----:B--2---:R-:W-:-:S12]  /*5f40*/  @P1 BRA `(.L_x_47) ;  /* 0x00000000000c1947 */ /* 0x004fd80003800000 */
[----:B------:R-:W2:Y:S02]  /*5f50*/  LDG.E.U8 R22, desc[UR48][R14.64] ;  /* 0x000000300e167981 */ /* 0x000ea4000c1e1100 */
[----:B--2---:R-:W-:-:S05]  /*5f60*/  PRMT R179, R22, 0x8880, RZ ;  /* 0x0000888016b37816 */ /* 0x004fca00000000ff */
[----:B------:R-:W-:-:S07]  /*5f70*/  IMAD R184, R179, R18, RZ ;  /* 0x00000012b3b87224 */ /* 0x000fce00078e02ff */
.L_x_47:
[----:B------:R-:W-:Y:S05]  /*5f80*/  BSYNC B1 ;  /* 0x0000000000017941 */ /* 0x000fea0003800000 */
.L_x_46:
[----:B------:R-:W-:Y:S01]  /*5f90*/  @!P1 IMAD R179, R168, R19, R184 ;  /* 0x00000013a8b39224 */ /* 0x000fe200078e02b8 */
[----:B------:R-:W-:Y:S04]  /*5fa0*/  BSSY B1, `(.L_x_48) ;  /* 0x0000006000017945 */ /* 0x000fe80003800000 */
[----:B------:R2:W-:Y:S01]  /*5fb0*/  @!P1 STG.E.U8 desc[UR48][R20.64], R179 ;  /* 0x000000b314009986 */ /* 0x0005e2000c101130 */
[----:B------:R-:W-:Y:S05]  /*5fc0*/  @P0 BRA `(.L_x_49) ;  /* 0x00000000000c0947 */ /* 0x000fea0003800000 */
[----:B------:R-:W2:Y:S02]  /*5fd0*/  LDG.E.U8 R22, desc[UR48][R14.64+0x1] ;  /* 0x000001300e167981 */ /* 0x000ea4000c1e1100 */
[----:B--2---:R-:W-:-:S05]  /*5fe0*/  PRMT R179, R22, 0x8880, RZ ;  /* 0x0000888016b37816 */ /* 0x004fca00000000ff */
[----:B------:R-:W-:-:S07]  /*5ff0*/  IMAD R184, R179, R18, RZ ;  /* 0x00000012b3b87224 */ /* 0x000fce00078e02ff */
.L_x_49:
[----:B------:R-:W-:Y:S05]  /*6000*/  BSYNC B1 ;  /* 0x0000000000017941 */ /* 0x000fea0003800000 */
.L_x_48:
[----:B------:R-:W-:Y:S01]  /*6010*/  @!P2 IADD3 R180, P1, R20, UR43, RZ ;  /* 0x0000002b14b4ac10 */ /* 0x000fe2000ff3e0ff */
[----:B------:R-:W-:Y:S01]  /*6020*/  @!P0 IMAD R169, R169, R19, R184 ;  /* 0x00000013a9a98224 */ /* 0x000fe200078e02b8 */
[----:B------:R-:W-:Y:S02]  /*6030*/  BSSY B1, `(.L_x_50) ;  /* 0x000000a000017945 */ /* 0x000fe40003800000 */
[----:B-1----:R-:W-:Y:S02]  /*6040*/  @!P2 IADD3.X R181, R21, UR42, RZ, P1, !PT ;  /* 0x0000002a15b5ac10 */ /* 0x002fe40008ffe4ff */
[----:B------:R-:W-:Y:S01]  /*6050*/  IADD3 R185, P1, R185, 0x180, RZ ;  /* 0x00000180b9b97810 */ /* 0x000fe20007f3e0ff */
[----:B------:R1:W-:Y:S01]  /*6060*/  @!P0 STG.E.U8 desc[UR48][R20.64+0x1], R169 ;  /* 0x000001a914008986 */ /* 0x0003e2000c101130 */
[----:B------:R-:W-:-:S03]  /*6070*/  ISETP.LT.OR P0, PT, R0, 0x2, !P4 ;  /* 0x000000020000780c */ /* 0x000fc60006701670 */
[----:B------:R-:W-:Y:S01]  /*6080*/  IMAD.X R183, RZ, RZ, UR9, P1 ;  /* 0x00000009ffb77e24 */ /* 0x000fe200088e06ff */
[----:B------:R-:W-:Y:S09]  /*6090*/  @P2 BRA `(.L_x_51) ;  /* 0x00000000000c2947 */ /* 0x000ff20003800000 */
[----:B------:R-:W1:Y:S02]  /*60a0*/  LDG.E.U8 R22, desc[UR48][R12.64] ;  /* 0x000000300c167981 */ /* 0x000e64000c1e1100 */
[----:B-1----:R-:W-:-:S05]  /*60b0*/  PRMT R169, R22, 0x8880, RZ ;  /* 0x0000888016a97816 */ /* 0x002fca00000000ff */
[----:B------:R-:W-:-:S07]  /*60c0*/  IMAD R184, R169, R18, RZ ;  /* 0x00000012a9b87224 */ /* 0x000fce00078e02ff */
.L_x_51:
[----:B------:R-:W-:Y:S05]  /*60d0*/  BSYNC B1 ;  /* 0x0000000000017941 */ /* 0x000fea0003800000 */
.L_x_50:
[----:B------:R-:W-:Y:S01]  /*60e0*/  @!P2 IMAD R193, R170, R19, R184 ;  /* 0x00000013aac1a224 */ /* 0x000fe200078e02b8 */
[----:B------:R-:W-:Y:S01]  /*60f0*/  @!P0 IADD3 R182, P1, R20, UR43, RZ ;  /* 0x0000002b14b68c10 */ /* 0x000fe2000ff3e0ff */
[-C--:B--2---:R-:W-:Y:S01]  /*6100*/  IMAD.WIDE.U32 R178, R185, R188.reuse, R194 ;  /* 0x000000bcb9b27225 */ /* 0x084fe200078e00c2 */
[----:B------:R-:W-:Y:S02]  /*6110*/  BSSY B1, `(.L_x_52) ;  /* 0x000000b000017945 */ /* 0x000fe40003800000 */
[----:B------:R2:W-:Y:S01]  /*6120*/  @!P2 STG.E.U8 desc[UR48][R180.64], R193 ;  /* 0x000000c1b400a986 */ /* 0x0005e2000c101130 */
[----:B------:R-:W-:Y:S01]  /*6130*/  IMAD R170, R183, R188, RZ ;  /* 0x000000bcb7aa7224 */ /* 0x000fe200078e02ff */
[----:B------:R-:W-:Y:S02]  /*6140*/  @!P0 IADD3.X R183, R21, UR42, RZ, P1, !PT ;  /* 0x0000002a15b78c10 */ /* 0x000fe40008ffe4ff */
[----:B------:R-:W-:Y:S01]  /*6150*/  IADD3 R168, P1, P2, R192, R186, R178 ;  /* 0x000000bac0a87210 */ /* 0x000fe20007a3e0b2 */
[----:B------:R-:W-:-:S04]  /*6160*/  IMAD R178, R185, R189, R170 ;  /* 0x000000bdb9b27224 */ /* 0x000fc800078e02aa */
[----:B------:R-:W-:Y:S01]  /*6170*/  IMAD.IADD R170, R178, 0x1, R179 ;  /* 0x00000001b2aa7824 */ /* 0x000fe200078e02b3 */
[----:B------:R-:W-:Y:S07]  /*6180*/  @P0 BRA `(.L_x_53) ;  /* 0x00000000000c0947 */ /* 0x000fee0003800000 */
[----:B------:R-:W3:Y:S02]  /*6190*/  LDG.E.U8 R22, desc[UR48][R12.64+0x1] ;  /* 0x000001300c167981 */ /* 0x000ee4000c1e1100 */
[----:B---3--:R-:W-:-:S05]  /*61a0*/  PRMT R179, R22, 0x8880, RZ ;  /* 0x0000888016b37816 */ /* 0x008fca00000000ff */
[----:B------:R-:W-:-:S07]  /*61b0*/  IMAD R184, R179, R18, RZ ;  /* 0x00000012b3b87224 */ /* 0x000fce00078e02ff */
.L_x_53:
[----:B------:R-:W-:Y:S05]  /*61c0*/  BSYNC B1 ;  /* 0x0000000000017941 */ /* 0x000fea0003800000 */
.L_x_52:
[----:B------:R-:W-:Y:S01]  /*61d0*/  @!P0 IMAD R171, R171, R19, R184 ;  /* 0x00000013abab8224 */ /* 0x000fe200078e02b8 */
[----:B------:R-:W-:Y:S01]  /*61e0*/  BSSY B1, `(.L_x_54) ;  /* 0x000000a000017945 */ /* 0x000fe20003800000 */
[----:B-1----:R-:W-:Y:S02]  /*61f0*/  IADD3.X R169, R191, R187, R170, P1, P2 ;  /* 0x000000bbbfa97210 */ /* 0x002fe40000fe44aa */
[C---:B------:R-:W-:Y:S01]  /*6200*/  ISETP.LT.OR P2, PT, R0.reuse, 0xa, !P5 ;  /* 0x0000000a0000780c */ /* 0x040fe20006f41670 */
[----:B------:R1:W-:Y:S01]  /*6210*/  @!P0 STG.E.U8 desc[UR48][R182.64+0x1], R171 ;  /* 0x000001abb6008986 */ /* 0x0003e2000c101130 */
[C---:B------:R-:W-:Y:S02]  /*6220*/  ISETP.LT.OR P0, PT, R0.reuse, 0x9, !P5 ;  /* 0x000000090000780c */ /* 0x040fe40006f01670 */
[----:B------:R-:W-:-:S11]  /*6230*/  ISETP.LT.OR P1, PT, R0, 0x9, !P4 ;  /* 0x000000090000780c */ /* 0x000fd60006721670 */
[----:B-1----:R-:W-:Y:S05]  /*6240*/  @P0 BRA `(.L_x_55) ;  /* 0x00000000000c0947 */ /* 0x002fea0003800000 */
[----:B------:R-:W3:Y:S02]  /*6250*/  LDG.E.U8 R22, desc[UR48][R14.64+0x8] ;  /* 0x000008300e167981 */ /* 0x000ee4000c1e1100 */
[----:B---3--:R-:W-:-:S05]  /*6260*/  PRMT R171, R22, 0x8880, RZ ;  /* 0x0000888016ab7816 */ /* 0x008fca00000000ff */
[----:B------:R-:W-:-:S07]  /*6270*/  IMAD R184, R171, R18, RZ ;  /* 0x00000012abb87224 */ /* 0x000fce00078e02ff */
.L_x_55:
[----:B------:R-:W-:Y:S05]  /*6280*/  BSYNC B1 ;  /* 0x0000000000017941 */ /* 0x000fea0003800000 */
.L_x_54:
[----:B------:R-:W-:Y:S01]  /*6290*/  @!P0 IMAD R171, R172, R19, R184 ;  /* 0x00000013acab8224 */ /* 0x000fe200078e02b8 */
[----:B------:R-:W-:Y:S04]  /*62a0*/  BSSY B1, `(.L_x_56) ;  /* 0x0000006000017945 */ /* 0x000fe80003800000 */
[----:B------:R1:W-:Y:S01]  /*62b0*/  @!P0 STG.E.U8 desc[UR48][R20.64+0x8], R171 ;  /* 0x000008ab14008986 */ /* 0x0003e2000c101130 */
[----:B------:R-:W-:Y:S05]  /*62c0*/  @P2 BRA `(.L_x_57) ;  /* 0x00000000000c2947 */ /* 0x000fea0003800000 */
[----:B------:R-:W1:Y:S02]  /*62d0*/  LDG.E.U8 R22, desc[UR48][R14.64+0x9] ;  /* 0x000009300e167981 */ /* 0x000e64000c1e1100 */
[----:B-1----:R-:W-:-:S05]  /*62e0*/  PRMT R171, R22, 0x8880, RZ ;  /* 0x0000888016ab7816 */ /* 0x002fca00000000ff */
[----:B------:R-:W-:-:S07]  /*62f0*/  IMAD R184, R171, R18, RZ ;  /* 0x00000012abb87224 */ /* 0x000fce00078e02ff */
.L_x_57:
[----:B------:R-:W-:Y:S05]  /*6300*/  BSYNC B1 ;  /* 0x0000000000017941 */ /* 0x000fea0003800000 */
.L_x_56:
[----:B------:R-:W-:Y:S01]  /*6310*/  @!P2 IMAD R173, R173, R19, R184 ;  /* 0x00000013adada224 */ /* 0x000fe200078e02b8 */
[----:B------:R-:W-:Y:S01]  /*6320*/  BSSY B1, `(.L_x_58) ;  /* 0x0000009000017945 */ /* 0x000fe20003800000 */
[----:B------:R-:W-:-:S03]  /*6330*/  ISETP.LT.OR P0, PT, R0, 0xa, !P4 ;  /* 0x0000000a0000780c */ /* 0x000fc60006701670 */
[----:B------:R3:W-:Y:S01]  /*6340*/  @!P2 STG.E.U8 desc[UR48][R20.64+0x9], R173 ;  /* 0x000009ad1400a986 */ /* 0x0007e2000c101130 */
[----:B------:R-:W-:-:S04]  /*6350*/  @!P1 IADD3 R170, P2, R20, UR43, RZ ;  /* 0x0000002b14aa9c10 */ /* 0x000fc8000ff5e0ff */
[----:B-1----:R-:W-:Y:S01]  /*6360*/  @!P1 IADD3.X R171, R21, UR42, RZ, P2, !PT ;  /* 0x0000002a15ab9c10 */ /* 0x002fe200097fe4ff */
[----:B------:R-:W-:Y:S08]  /*6370*/  @P1 BRA `(.L_x_59) ;  /* 0x00000000000c1947 */ /* 0x000ff00003800000 */
[----:B------:R-:W3:Y:S02]  /*6380*/  LDG.E.U8 R22, desc[UR48][R12.64+0x8] ;  /* 0x000008300c167981 */ /* 0x000ee4000c1e1100 */
[----:B---3--:R-:W-:-:S05]  /*6390*/  PRMT R173, R22, 0x8880, RZ ;  /* 0x0000888016ad7816 */ /* 0x008fca00000000ff */
[----:B------:R-:W-:-:S07]  /*63a0*/  IMAD R184, R173, R18, RZ ;  /* 0x00000012adb87224 */ /* 0x000fce00078e02ff */
.L_x_59:
[----:B------:R-:W-:Y:S05]  /*63b0*/  BSYNC B1 ;  /* 0x0000000000017941 */ /* 0x000fea0003800000 */
.L_x_58:
[----:B---3--:R-:W-:Y:S01]  /*63c0*/  @!P1 IMAD R173, R174, R19, R184 ;  /* 0x00000013aead9224 */ /* 0x008fe200078e02b8 */
[----:B------:R-:W-:Y:S01]  /*63d0*/  BSSY B1, `(.L_x_60) ;  /* 0x0000009000017945 */ /* 0x000fe20003800000 */
[----:B------:R-:W-:-:S03]  /*63e0*/  ISETP.GE.AND P3, PT, R3, 0x101, PT ;  /* 0x000001010300780c */ /* 0x000fc60003f66270 */
[----:B------:R1:W-:Y:S01]  /*63f0*/  @!P1 STG.E.U8 desc[UR48][R170.64+0x8], R173 ;  /* 0x000008adaa009986 */ /* 0x0003e2000c101130 */
[----:B--2---:R-:W-:-:S04]  /*6400*/  @!P0 IADD3 R180, P1, R20, UR43, RZ ;  /* 0x0000002b14b48c10 */ /* 0x004fc8000ff3e0ff */
[----:B------:R-:W-:Y:S01]  /*6410*/  @!P0 IADD3.X R181, R21, UR42, RZ, P1, !PT ;  /* 0x0000002a15b58c10 */ /* 0x000fe20008ffe4ff */
[----:B------:R-:W-:Y:S08]  /*6420*/  @P0 BRA `(.L_x_61) ;  /* 0x00000000000c0947 */ /* 0x000ff00003800000 */
[----:B------:R-:W1:Y:S02]  /*6430*/  LDG.E.U8 R22, desc[UR48][R12.64+0x9] ;  /* 0x000009300c167981 */ /* 0x000e64000c1e1100 */
[----:B-1----:R-:W-:-:S05]  /*6440*/  PRMT R171, R22, 0x8880, RZ ;  /* 0x0000888016ab7816 */ /* 0x002fca00000000ff */
[----:B------:R-:W-:-:S07]  /*6450*/  IMAD R184, R171, R18, RZ ;  /* 0x00000012abb87224 */ /* 0x000fce00078e02ff */
.L_x_61:
[----:B------:R-:W-:Y:S05]  /*6460*/  BSYNC B1 ;  /* 0x0000000000017941 */ /* 0x000fea0003800000 */
.L_x_60:
[----:B------:R-:W-:Y:S01]  /*6470*/  @!P0 IMAD R175, R175, R19, R184 ;  /* 0x00000013afaf8224 */ /* 0x000fe200078e02b8 */
[----:B------:R-:W-:Y:S01]  /*6480*/  ISETP.LT.OR P1, PT, R0, 0x1, !P3 ;  /* 0x000000010000780c */ /* 0x000fe20005f21670 */
[----:B-1----:R-:W-:-:S03]  /*6490*/  IMAD.WIDE.U32 R170, R177, R188, R190 ;  /* 0x000000bcb1aa7225 */ /* 0x002fc600078e00be */
[----:B------:R1:W-:Y:S01]  /*64a0*/  @!P0 STG.E.U8 desc[UR48][R180.64+0x9], R175 ;  /* 0x000009afb4008986 */ /* 0x0003e2000c101130 */
[----:B------:R-:W-:-:S04]  /*64b0*/  IADD3 R170, P0, R170, R186, RZ ;  /* 0x000000baaaaa7210 */ /* 0x000fc80007f1e0ff */
[----:B------:R-:W-:-:S05]  /*64c0*/  IADD3.X R171, R187, R171, R176, P0, !PT ;  /* 0x000000abbbab7210 */ /* 0x000fca00007fe4b0 */
[----:B------:R-:W2:Y:S01]  /*64d0*/  @!P1 LDG.E.U8 R22, desc[UR48][R170.64] ;  /* 0x00000030aa169981 */ /* 0x000ea2000c1e1100 */
[----:B------:R-:W-:Y:S01]  /*64e0*/  IMAD.U32 R177, RZ, RZ, UR10 ;  /* 0x0000000affb17e24 */ /* 0x000fe2000f8e00ff */
[----:B------:R-:W-:Y:S01]  /*64f0*/  USHF.L.U64.HI UR4, UR10, 0x8, UR11 ;  /* 0x000000080a047899 */ /* 0x000fe2000801020b */
[----:B------:R-:W-:Y:S03]  /*6500*/  BSSY B1, `(.L_x_62) ;  /* 0x000000c000017945 */ /* 0x000fe60003800000 */
[----:B------:R-:W-:Y:S02]  /*6510*/  LEA R172, P0, R177, R8, 0x8 ;  /* 0x00000008b1ac7211 */ /* 0x000fe400078040ff */
[----:B--2---:R-:W-:-:S05]  /*6520*/  @!P1 PRMT R173, R22, 0x8880, RZ ;  /* 0x0000888016ad9816 */ /* 0x004fca00000000ff */
[----:B------:R-:W-:Y:S01]  /*6530*/  @!P1 IMAD R184, R173, R18, RZ ;  /* 0x00000012adb89224 */ /* 0x000fe200078e02ff */
[----:B------:R-:W-:Y:S02]  /*6540*/  IADD3.X R173, R9, UR4, RZ, P0, !PT ;  /* 0x0000000409ad7c10 */ /* 0x000fe400087fe4ff */
[----:B------:R-:W-:Y:S01]  /*6550*/  ISETP.LT.OR P0, PT, R0, 0x2, !P3 ;  /* 0x000000020000780c */ /* 0x000fe20005f01670 */
[----:B-1----:R-:W-:-:S05]  /*6560*/  @!P1 IMAD R175, R160, R19, R184 ;  /* 0x00000013a0af9224 */ /* 0x002fca00078e02b8 */
[----:B------:R1:W-:Y:S07]  /*6570*/  @!P1 STG.E.U8 desc[UR48][R172.64], R175 ;  /* 0x000000afac009986 */ /* 0x0003ee000c101130 */
[----:B------:R-:W-:Y:S05]  /*6580*/  @P0 BRA `(.L_x_63) ;  /* 0x00000000000c0947 */ /* 0x000fea0003800000 */
[----:B------:R-:W1:Y:S02]  /*6590*/  LDG.E.U8 R22, desc[UR48][R170.64+0x1] ;  /* 0x00000130aa167981 */ /* 0x000e64000c1e1100 */
[----:B-1----:R-:W-:-:S05]  /*65a0*/  PRMT R175, R22, 0x8880, RZ ;  /* 0x0000888016af7816 */ /* 0x002fca00000000ff */
[----:B------:R-:W-:-:S07]  /*65b0*/  IMAD R184, R175, R18, RZ ;  /* 0x00000012afb87224 */ /* 0x000fce00078e02ff */
.L_x_63:
[----:B------:R-:W-:Y:S05]  /*65c0*/  BSYNC B1 ;  /* 0x0000000000017941 */ /* 0x000fea0003800000 */
.L_x_62:
[----:B-1----:R-:W-:Y:S01]  /*65d0*/  @!P0 IMAD R175, R161, R19, R184 ;  /* 0x00000013a1af8224 */ /* 0x002fe200078e02b8 */
[----:B------:R-:W-:Y:S01]  /*65e0*/  ISETP.GE.AND P2, PT, R3, 0x109, PT ;  /* 0x000001090300780c */ /* 0x000fe20003f46270 */
[----:B------:R-:W-:Y:S03]  /*65f0*/  BSSY B1, `(.L_x_64) ;  /* 0x0000009000017945 */ /* 0x000fe60003800000 */
[----:B------:R1:W-:Y:S01]  /*6600*/  @!P0 STG.E.U8 desc[UR48][R172.64+0x1], R175 ;  /* 0x000001afac008986 */ /* 0x0003e2000c101130 */
[----:B------:R-:W-:-:S13]  /*6610*/  ISETP.LT.OR P0, PT, R0, 0x1, !P2 ;  /* 0x000000010000780c */ /* 0x000fda0005701670 */
[----:B------:R-:W-:-:S04]  /*6620*/  @!P0 IADD3 R160, P1, R172, UR43, RZ ;  /* 0x0000002baca08c10 */ /* 0x000fc8000ff3e0ff */
[----:B------:R-:W-:Y:S01]  /*6630*/  @!P0 IADD3.X R161, R173, UR42, RZ, P1, !PT ;  /* 0x0000002aada18c10 */ /* 0x000fe20008ffe4ff */
[----:B-1----:R-:W-:Y:S08]  /*6640*/  @P0 BRA `(.L_x_65) ;  /* 0x00000000000c0947 */ /* 0x002ff00003800000 */
[----:B------:R-:W2:Y:S02]  /*6650*/  LDG.E.U8 R22, desc[UR48][R10.64] ;  /* 0x000000300a167981 */ /* 0x000ea4000c1e1100 */
[----:B--2---:R-:W-:-:S05]  /*6660*/  PRMT R175, R22, 0x8880, RZ ;  /* 0x0000888016af7816 */ /* 0x004fca00000000ff */
[----:B------:R-:W-:-:S07]  /*6670*/  IMAD R184, R175, R18, RZ ;  /* 0x00000012afb87224 */ /* 0x000fce00078e02ff */
.L_x_65:
[----:B------:R-:W-:Y:S05]  /*6680*/  BSYNC B1 ;  /* 0x0000000000017941 */ /* 0x000fea0003800000 */
.L_x_64:
[----:B------:R-:W-:Y:S01]  /*6690*/  @!P0 IMAD R177, R162, R19, R184 ;  /* 0x00000013a2b18224 */ /* 0x000fe200078e02b8 */
[----:B------:R-:W-:Y:S01]  /*66a0*/  ISETP.LT.OR P1, PT, R0, 0x2, !P2 ;  /* 0x000000020000780c */ /* 0x000fe20005721670 */
[----:B------:R-:W-:Y:S03]  /*66b0*/  BSSY B1, `(.L_x_66) ;  /* 0x0000008000017945 */ /* 0x000fe60003800000 */
[----:B------:R1:W-:Y:S09]  /*66c0*/  @!P0 STG.E.U8 desc[UR48][R160.64], R177 ;  /* 0x000000b1a0008986 */ /* 0x0003f2000c101130 */
[----:B------:R-:W-:-:S04]  /*66d0*/  @!P1 IADD3 R174, P5, R172, UR43, RZ ;  /* 0x0000002bacae9c10 */ /* 0x000fc8000ffbe0ff */
[----:B------:R-:W-:Y:S01]  /*66e0*/  @!P1 IADD3.X R175, R173, UR42, RZ, P5, !PT ;  /* 0x0000002aadaf9c10 */ /* 0x000fe2000affe4ff */
[----:B-1----:R-:W-:Y:S08]  /*66f0*/  @P1 BRA `(.L_x_67) ;  /* 0x00000000000c1947 */ /* 0x002ff00003800000 */
[----:B------:R-:W2:Y:S02]  /*6700*/  LDG.E.U8 R22, desc[UR48][R10.64+0x1] ;  /* 0x000001300a167981 */ /* 0x000ea4000c1e1100 */
[----:B--2---:R-:W-:-:S05]  /*6710*/  PRMT R161, R22, 0x8880, RZ ;  /* 0x0000888016a17816 */ /* 0x004fca00000000ff */
[----:B------:R-:W-:-:S07]  /*6720*/  IMAD R184, R161, R18, RZ ;  /* 0x00000012a1b87224 */ /* 0x000fce00078e02ff */
.L_x_67:
[----:B------:R-:W-:Y:S05]  /*6730*/  BSYNC B1 ;  /* 0x0000000000017941 */ /* 0x000fea0003800000 */
.L_x_66:
[----:B------:R-:W-:Y:S01]  /*6740*/  @!P1 IMAD R163, R163, R19, R184 ;  /* 0x00000013a3a39224 */ /* 0x000fe200078e02b8 */
[----:B------:R-:W-:Y:S01]  /*6750*/  ISETP.LT.OR P0, PT, R0, 0x9, !P3 ;  /* 0x000000090000780c */ /* 0x000fe20005f01670 */
[----:B------:R-:W-:Y:S03]  /*6760*/  BSSY B1, `(.L_x_68) ;  /* 0x0000006000017945 */ /* 0x000fe60003800000 */
[----:B------:R1:W-:Y:S09]  /*6770*/  @!P1 STG.E.U8 desc[UR48][R174.64+0x1], R163 ;  /* 0x000001a3ae009986 */ /* 0x0003f2000c101130 */
[----:B------:R-:W-:Y:S05]  /*6780*/  @P0 BRA `(.L_x_69) ;  /* 0x00000000000c0947 */ /* 0x000fea0003800000 */
[----:B------:R-:W2:Y:S02]  /*6790*/  LDG.E.U8 R22, desc[UR48][R170.64+0x8] ;  /* 0x00000830aa167981 */ /* 0x000ea4000c1e1100 */
[----:B--2---:R-:W-:-:S05]  /*67a0*/  PRMT R161, R22, 0x8880, RZ ;  /* 0x0000888016a17816 */ /* 0x004fca00000000ff */
[----:B------:R-:W-:-:S07]  /*67b0*/  IMAD R184, R161, R18, RZ ;  /* 0x00000012a1b87224 */ /* 0x000fce00078e02ff */
.L_x_69:
[----:B------:R-:W-:Y:S05]  /*67c0*/  BSYNC B1 ;  /* 0x0000000000017941 */ /* 0x000fea0003800000 */
.L_x_68:
[----:B-1----:R-:W-:Y:S01]  /*67d0*/  @!P0 IMAD R163, R164, R19, R184 ;  /* 0x00000013a4a38224 */ /* 0x002fe200078e02b8 */
[----:B------:R-:W-:Y:S01]  /*67e0*/  ISETP.LT.OR P1, PT, R0, 0xa, !P3 ;  /* 0x0000000a0000780c */ /* 0x000fe20005f21670 */
[----:B------:R-:W-:Y:S01]  /*67f0*/  @!P0 IMAD.MOV.U32 R160, RZ, RZ, R172 ;  /* 0x000000ffffa08224 */ /* 0x000fe200078e00ac */
[----:B------:R-:W-:Y:S01]  /*6800*/  BSSY B1, `(.L_x_70) ;  /* 0x0000007000017945 */ /* 0x000fe20003800000 */
[----:B------:R-:W-:-:S05]  /*6810*/  @!P0 IMAD.MOV.U32 R161, RZ, RZ, R173 ;  /* 0x000000ffffa18224 */ /* 0x000fca00078e00ad */
[----:B------:R1:W-:Y:S05]  /*6820*/  @!P0 STG.E.U8 desc[UR48][R160.64+0x8], R163 ;  /* 0x000008a3a0008986 */ /* 0x0003ea000c101130 */
[----:B------:R-:W-:Y:S05]  /*6830*/  @P1 BRA `(.L_x_71) ;  /* 0x00000000000c1947 */ /* 0x000fea0003800000 */
[----:B------:R-:W1:Y:S02]  /*6840*/  LDG.E.U8 R22, desc[UR48][R170.64+0x9] ;  /* 0x00000930aa167981 */ /* 0x000e64000c1e1100 */
[----:B-1----:R-:W-:-:S05]  /*6850*/  PRMT R161, R22, 0x8880, RZ ;  /* 0x0000888016a17816 */ /* 0x002fca00000000ff */
[----:B------:R-:W-:-:S07]  /*6860*/  IMAD R184, R161, R18, RZ ;  /* 0x00000012a1b87224 */ /* 0x000fce00078e02ff */
.L_x_71:
[----:B------:R-:W-:Y:S05]  /*6870*/  BSYNC B1 ;  /* 0x0000000000017941 */ /* 0x000fea0003800000 */
.L_x_70:
[----:B------:R-:W-:Y:S01]  /*6880*/  @!P1 IMAD R165, R165, R19, R184 ;  /* 0x00000013a5a59224 */ /* 0x000fe200078e02b8 */
[----:B------:R-:W-:Y:S01]  /*6890*/  ISETP.LT.OR P0, PT, R0, 0x9, !P2 ;  /* 0x000000090000780c */ /* 0x000fe20005701670 */
[----:B-1----:R-:W-:Y:S01]  /*68a0*/  @!P1 IMAD.MOV.U32 R160, RZ, RZ, R172 ;  /* 0x000000ffffa09224 */ /* 0x002fe200078e00ac */
[----:B------:R-:W-:Y:S01]  /*68b0*/  BSSY B1, `(.L_x_72) ;  /* 0x0000009000017945 */ /* 0x000fe20003800000 */
[----:B------:R-:W-:-:S05]  /*68c0*/  @!P1 IMAD.MOV.U32 R161, RZ, RZ, R173 ;  /* 0x000000ffffa19224 */ /* 0x000fca00078e00ad */
[----:B------:R1:W-:Y:S05]  /*68d0*/  @!P1 STG.E.U8 desc[UR48][R160.64+0x9], R165 ;  /* 0x000009a5a0009986 */ /* 0x0003ea000c101130 */
[----:B------:R-:W-:-:S04]  /*68e0*/  @!P0 IADD3 R162, P5, R172, UR43, RZ ;  /* 0x0000002baca28c10 */ /* 0x000fc8000ffbe0ff */
[----:B------:R-:W-:Y:S01]  /*68f0*/  @!P0 IADD3.X R163, R173, UR42, RZ, P5, !PT ;  /* 0x0000002aada38c10 */ /* 0x000fe2000affe4ff */
[----:B------:R-:W-:Y:S08]  /*6900*/  @P0 BRA `(.L_x_73) ;  /* 0x00000000000c0947 */ /* 0x000ff00003800000 */
[----:B------:R-:W1:Y:S02]  /*6910*/  LDG.E.U8 R22, desc[UR48][R10.64+0x8] ;  /* 0x000008300a167981 */ /* 0x000e64000c1e1100 */
[----:B-1----:R-:W-:-:S05]  /*6920*/  PRMT R161, R22, 0x8880, RZ ;  /* 0x0000888016a17816 */ /* 0x002fca00000000ff */
[----:B------:R-:W-:-:S07]  /*6930*/  IMAD R184, R161, R18, RZ ;  /* 0x00000012a1b87224 */ /* 0x000fce00078e02ff */
.L_x_73:
[----:B------:R-:W-:Y:S05]  /*6940*/  BSYNC B1 ;  /* 0x0000000000017941 */ /* 0x000fea0003800000 */
.L_x_72:
[----:B-1----:R-:W-:Y:S01]  /*6950*/  @!P0 IMAD R165, R166, R19, R184 ;  /* 0x00000013a6a58224 */ /* 0x002fe200078e02b8 */
        /* <DEDUP_REMOVED lines=9> */
.L_x_75:
[----:B------:R-:W-:Y:S05]  /*69f0*/  BSYNC B1 ;  /* 0x0000000000017941 */ /* 0x000fea0003800000 */
.L_x_74:
[----:B------:R-:W-:Y:S02]  /*6a00*/  @!P1 IMAD R167, R167, R19, R184 ;  /* 0x00000013a7a79224 */ /* 0x000fe400078e02b8 */
[----:B------:R-:W-:-:S03]  /*6a10*/  IMAD.WIDE.U32 R188, R185, R188, R190 ;  /* 0x000000bcb9bc7225 */ /* 0x000fc600078e00be */
[----:B------:R1:W-:Y:S01]  /*6a20*/  @!P1 STG.E.U8 desc[UR48][R160.64+0x9], R167 ;  /* 0x000009a7a0009986 */ /* 0x0003e2000c101130 */
[----:B------:R-:W-:Y:S02]  /*6a30*/  ISETP.GE.AND P1, PT, R3, 0x181, PT ;  /* 0x000001810300780c */ /* 0x000fe40003f26270 */
[----:B------:R-:W-:-:S04]  /*6a40*/  IADD3 R186, P0, R188, R186, RZ ;  /* 0x000000babcba7210 */ /* 0x000fc80007f1e0ff */
[----:B------:R-:W-:Y:S02]  /*6a50*/  IADD3.X R187, R187, R189, R178, P0, !PT ;  /* 0x000000bdbbbb7210 */ /* 0x000fe400007fe4b2 */
[----:B------:R-:W-:-:S13]  /*6a60*/  ISETP.LT.OR P0, PT, R0, 0x1, !P1 ;  /* 0x000000010000780c */ /* 0x000fda0004f01670 */
[----:B------:R-:W2:Y:S01]  /*6a70*/  @!P0 LDG.E.U8 R22, desc[UR48][R186.64] ;  /* 0x00000030ba168981 */ /* 0x000ea2000c1e1100 */
[----:B------:R-:W-:Y:S01]  /*6a80*/  IMAD.U32 R163, RZ, RZ, UR11 ;  /* 0x0000000bffa37e24 */ /* 0x000fe2000f8e00ff */
[----:B------:R-:W-:Y:S01]  /*6a90*/  ISETP.LT.OR P6, PT, R0, 0x2, !P1 ;  /* 0x000000020000780c */ /* 0x000fe20004fc1670 */
[----:B------:R-:W-:Y:S01]  /*6aa0*/  IMAD.U32 R175, RZ, RZ, UR10 ;  /* 0x0000000affaf7e24 */ /* 0x000fe2000f8e00ff */
[----:B------:R-:W-:Y:S01]  /*6ab0*/  BSSY B1, `(.L_x_76) ;  /* 0x000000d000017945 */ /* 0x000fe20003800000 */
[----:B------:R-:W-:Y:S02]  /*6ac0*/  IMAD R163, R163, 0x180, RZ ;  /* 0x00000180a3a37824 */ /* 0x000fe400078e02ff */
[----:B-1----:R-:W-:-:S04]  /*6ad0*/  IMAD.WIDE.U32 R160, R175, 0x180, R8 ;  /* 0x00000180afa07825 */ /* 0x002fc800078e0008 */
[----:B------:R-:W-:Y:S01]  /*6ae0*/  @!P0 IMAD.MOV.U32 R164, RZ, RZ, R160 ;  /* 0x000000ffffa48224 */ /* 0x000fe200078e00a0 */
[----:B--2---:R-:W-:-:S05]  /*6af0*/  @!P0 PRMT R165, R22, 0x8880, RZ ;  /* 0x0000888016a58816 */ /* 0x004fca00000000ff */
[----:B------:R-:W-:Y:S02]  /*6b00*/  @!P0 IMAD R184, R165, R18, RZ ;  /* 0x00000012a5b88224 */ /* 0x000fe400078e02ff */
[----:B------:R-:W-:Y:S02]  /*6b10*/  IMAD.IADD R165, R161, 0x1, R163 ;  /* 0x00000001a1a57824 */ /* 0x000fe400078e02a3 */
[----:B------:R-:W-:-:S05]  /*6b20*/  @!P0 IMAD R167, R152, R19, R184 ;  /* 0x0000001398a78224 */ /* 0x000fca00078e02b8 */
[----:B------:R1:W-:Y:S01]  /*6b30*/  @!P0 STG.E.U8 desc[UR48][R164.64], R167 ;  /* 0x000000a7a4008986 */ /* 0x0003e2000c101130 */
[----:B------:R-:W-:Y:S05]  /*6b40*/  @P6 BRA `(.L_x_77) ;  /* 0x00000000000c6947 */ /* 0x000fea0003800000 */
[----:B------:R-:W1:Y:S02]  /*6b50*/  LDG.E.U8 R22, desc[UR48][R186.64+0x1] ;  /* 0x00000130ba167981 */ /* 0x000e64000c1e1100 */
[----:B-1----:R-:W-:-:S05]  /*6b60*/  PRMT R167, R22, 0x8880, RZ ;  /* 0x0000888016a77816 */ /* 0x002fca00000000ff */
[----:B------:R-:W-:-:S07]  /*6b70*/  IMAD R184, R167, R18, RZ ;  /* 0x00000012a7b87224 */ /* 0x000fce00078e02ff */
.L_x_77:
[----:B------:R-:W-:Y:S05]  /*6b80*/  BSYNC B1 ;  /* 0x0000000000017941 */ /* 0x000fea0003800000 */
.L_x_76:
[----:B------:R-:W-:Y:S01]  /*6b90*/  ISETP.GE.AND P0, PT, R3, 0x189, PT ;  /* 0x000001890300780c */ /* 0x000fe20003f06270 */
[----:B------:R-:W-:Y:S01]  /*6ba0*/  @!P6 IMAD R3, R153, R19, R184 ;  /* 0x000000139903e224 */ /* 0x000fe200078e02b8 */
[----:B------:R-:W-:Y:S01]  /*6bb0*/  P2R R152, PR, RZ, 0x2 ;  /* 0x00000002ff987803 */ /* 0x000fe20000000000 */
[----:B------:R-:W-:Y:S01]  /*6bc0*/  @!P6 IMAD.MOV.U32 R153, RZ, RZ, R165 ;  /* 0x000000ffff99e224 */ /* 0x000fe200078e00a5 */
[----:B------:R-:W-:Y:S01]  /*6bd0*/  ISETP.LT.OR P5, PT, R0, 0x1, !P0 ;  /* 0x000000010000780c */ /* 0x000fe200047a1670 */
[----:B------:R-:W-:-:S12]  /*6be0*/  BSSY B1, `(.L_x_78) ;  /* 0x000000a000017945 */ /* 0x000fd80003800000 */
[----:B------:R-:W-:-:S04]  /*6bf0*/  @!P5 IADD3 R166, P1, R160, UR43, RZ ;  /* 0x0000002ba0a6dc10 */ /* 0x000fc8000ff3e0ff */
[----:B-1----:R-:W-:Y:S02]  /*6c00*/  @!P5 IADD3.X R167, R165, UR42, RZ, P1, !PT ;  /* 0x0000002aa5a7dc10 */ /* 0x002fe40008ffe4ff */
[----:B------:R-:W-:Y:S01]  /*6c10*/  ISETP.NE.AND P1, PT, R152, RZ, PT ;  /* 0x000000ff9800720c */ /* 0x000fe20003f25270 */
[----:B------:R-:W-:-:S05]  /*6c20*/  @!P6 IMAD.MOV.U32 R152, RZ, RZ, R160 ;  /* 0x000000ffff98e224 */ /* 0x000fca00078e00a0 */
[----:B------:R1:W-:Y:S01]  /*6c30*/  @!P6 STG.E.U8 desc[UR48][R152.64+0x1], R3 ;  /* 0x000001039800e986 */ /* 0x0003e2000c101130 */
[----:B------:R-:W-:Y:S06]  /*6c40*/  @P5 BRA `(.L_x_79) ;  /* 0x00000000000c5947 */ /* 0x000fec0003800000 */
[----:B------:R-:W1:Y:S02]  /*6c50*/  LDG.E.U8 R22, desc[UR48][R168.64] ;  /* 0x00000030a8167981 */ /* 0x000e64000c1e1100 */
[----:B-1----:R-:W-:-:S05]  /*6c60*/  PRMT R3, R22, 0x8880, RZ ;  /* 0x0000888016037816 */ /* 0x002fca00000000ff */
[----:B------:R-:W-:-:S07]  /*6c70*/  IMAD R184, R3, R18, RZ ;  /* 0x0000001203b87224 */ /* 0x000fce00078e02ff */
.L_x_79:
[----:B------:R-:W-:Y:S05]  /*6c80*/  BSYNC B1 ;  /* 0x0000000000017941 */ /* 0x000fea0003800000 */
.L_x_78:
[----:B------:R-:W-:Y:S01]  /*6c90*/  ISETP.LT.OR P6, PT, R0, 0x2, !P0 ;  /* 0x000000020000780c */ /* 0x000fe200047c1670 */
[----:B------:R-:W-:Y:S01]  /*6ca0*/  BSSY B1, `(.L_x_80) ;  /* 0x000000b000017945 */ /* 0x000fe20003800000 */
[----:B-1----:R-:W-:-:S11]  /*6cb0*/  P2R R3, PR, RZ, 0x2 ;  /* 0x00000002ff037803 */ /* 0x002fd60000000000 */
[----:B------:R-:W-:-:S04]  /*6cc0*/  @!P6 IADD3 R152, P1, R160, UR43, RZ ;  /* 0x0000002ba098ec10 */ /* 0x000fc8000ff3e0ff */
[----:B------:R-:W-:Y:S02]  /*6cd0*/  @!P6 IADD3.X R153, R165, UR42, RZ, P1, !PT ;  /* 0x0000002aa599ec10 */ /* 0x000fe40008ffe4ff */
[----:B------:R-:W-:Y:S01]  /*6ce0*/  ISETP.NE.AND P1, PT, R3, RZ, PT ;  /* 0x000000ff0300720c */ /* 0x000fe20003f25270 */
[----:B------:R-:W-:-:S05]  /*6cf0*/  @!P5 IMAD R3, R154, R19, R184 ;  /* 0x000000139a03d224 */ /* 0x000fca00078e02b8 */
[----:B------:R1:W-:Y:S01]  /*6d00*/  @!P5 STG.E.U8 desc[UR48][R166.64], R3 ;  /* 0x00000003a600d986 */ /* 0x0003e2000c101130 */
[----:B------:R-:W-:Y:S06]  /*6d10*/  @P6 BRA `(.L_x_81) ;  /* 0x00000000000c6947 */ /* 0x000fec0003800000 */
[----:B------:R-:W1:Y:S02]  /*6d20*/  LDG.E.U8 R22, desc[UR48][R168.64+0x1] ;  /* 0x00000130a8167981 */ /* 0x000e64000c1e1100 */
[----:B-1----:R-:W-:-:S05]  /*6d30*/  PRMT R3, R22, 0x8880, RZ ;  /* 0x0000888016037816 */ /* 0x002fca00000000ff */
[----:B------:R-:W-:-:S07]  /*6d40*/  IMAD R184, R3, R18, RZ ;  /* 0x0000001203b87224 */ /* 0x000fce00078e02ff */
.L_x_81:
[----:B------:R-:W-:Y:S05]  /*6d50*/  BSYNC B1 ;  /* 0x0000000000017941 */ /* 0x000fea0003800000 */
.L_x_80:
[----:B------:R-:W-:Y:S01]  /*6d60*/  @!P6 IMAD R155, R155, R19, R184 ;  /* 0x000000139b9be224 */ /* 0x000fe200078e02b8 */
[----:B------:R-:W-:Y:S01]  /*6d70*/  ISETP.LT.OR P5, PT, R0, 0x9, !P1 ;  /* 0x000000090000780c */ /* 0x000fe20004fa1670 */
[----:B------:R-:W-:Y:S03]  /*6d80*/  BSSY B1, `(.L_x_82) ;  /* 0x0000006000017945 */ /* 0x000fe60003800000 */
[----:B------:R2:W-:Y:S09]  /*6d90*/  @!P6 STG.E.U8 desc[UR48][R152.64+0x1], R155 ;  /* 0x0000019b9800e986 */ /* 0x0005f2000c101130 */
[----:B------:R-:W-:Y:S05]  /*6da0*/  @P5 BRA `(.L_x_83) ;  /* 0x00000000000c5947 */ /* 0x000fea0003800000 */
[----:B------:R-:W1:Y:S02]  /*6db0*/  LDG.E.U8 R22, desc[UR48][R186.64+0x8] ;  /* 0x00000830ba167981 */ /* 0x000e64000c1e1100 */
[----:B-1----:R-:W-:-:S05]  /*6dc0*/  PRMT R3, R22, 0x8880, RZ ;  /* 0x0000888016037816 */ /* 0x002fca00000000ff */
[----:B------:R-:W-:-:S07]  /*6dd0*/  IMAD R184, R3, R18, RZ ;  /* 0x0000001203b87224 */ /* 0x000fce00078e02ff */
.L_x_83:
[----:B------:R-:W-:Y:S05]  /*6de0*/  BSYNC B1 ;  /* 0x0000000000017941 */ /* 0x000fea0003800000 */
.L_x_82:
[----:B-1----:R-:W-:Y:S01]  /*6df0*/  @!P5 IMAD R3, R156, R19, R184 ;  /* 0x000000139c03d224 */ /* 0x002fe200078e02b8 */
[----:B------:R-:W-:Y:S01]  /*6e00*/  ISETP.LT.OR P6, PT, R0, 0xa, !P1 ;  /* 0x0000000a0000780c */ /* 0x000fe20004fc1670 */
[----:B--2---:R-:W-:Y:S01]  /*6e10*/  @!P5 IMAD.MOV.U32 R152, RZ, RZ, R160 ;  /* 0x000000ffff98d224 */ /* 0x004fe200078e00a0 */
[----:B------:R-:W-:Y:S01]  /*6e20*/  BSSY B1, `(.L_x_84) ;  /* 0x0000007000017945 */ /* 0x000fe20003800000 */
[----:B------:R-:W-:-:S05]  /*6e30*/  @!P5 IMAD.MOV.U32 R153, RZ, RZ, R165 ;  /* 0x000000ffff99d224 */ /* 0x000fca00078e00a5 */
[----:B------:R1:W-:Y:S05]  /*6e40*/  @!P5 STG.E.U8 desc[UR48][R152.64+0x8], R3 ;  /* 0x000008039800d986 */ /* 0x0003ea000c101130 */
[----:B------:R-:W-:Y:S05]  /*6e50*/  @P6 BRA `(.L_x_85) ;  /* 0x00000000000c6947 */ /* 0x000fea0003800000 */
[----:B------:R-:W1:Y:S02]  /*6e60*/  LDG.E.U8 R22, desc[UR48][R186.64+0x9] ;  /* 0x00000930ba167981 */ /* 0x000e64000c1e1100 */
[----:B-1----:R-:W-:-:S05]  /*6e70*/  PRMT R3, R22, 0x8880, RZ ;  /* 0x0000888016037816 */ /* 0x002fca00000000ff */
[----:B------:R-:W-:-:S07]  /*6e80*/  IMAD R184, R3, R18, RZ ;  /* 0x0000001203b87224 */ /* 0x000fce00078e02ff */
.L_x_85:
[----:B------:R-:W-:Y:S05]  /*6e90*/  BSYNC B1 ;  /* 0x0000000000017941 */ /* 0x000fea0003800000 */
.L_x_84:
[----:B------:R-:W-:Y:S01]  /*6ea0*/  @!P6 IMAD R157, R157, R19, R184 ;  /* 0x000000139d9de224 */ /* 0x000fe200078e02b8 */
[----:B------:R-:W-:Y:S01]  /*6eb0*/  ISETP.LT.OR P5, PT, R0, 0x9, !P0 ;  /* 0x000000090000780c */ /* 0x000fe200047a1670 */
[----:B-1----:R-:W-:Y:S01]  /*6ec0*/  @!P6 IMAD.MOV.U32 R152, RZ, RZ, R160 ;  /* 0x000000ffff98e224 */ /* 0x002fe200078e00a0 */
[----:B------:R-:W-:Y:S01]  /*6ed0*/  P2R R3, PR, RZ, 0x2 ;  /* 0x00000002ff037803 */ /* 0x000fe20000000000 */
[----:B------:R-:W-:Y:S01]  /*6ee0*/  @!P6 IMAD.MOV.U32 R153, RZ, RZ, R165 ;  /* 0x000000ffff99e224 */ /* 0x000fe200078e00a5 */
[----:B------:R-:W-:Y:S04]  /*6ef0*/  BSSY B1, `(.L_x_86) ;  /* 0x0000009000017945 */ /* 0x000fe80003800000 */
[----:B------:R1:W-:Y:S05]  /*6f00*/  @!P6 STG.E.U8 desc[UR48][R152.64+0x9], R157 ;  /* 0x0000099d9800e986 */ /* 0x0003ea000c101130 */
[----:B------:R-:W-:-:S04]  /*6f10*/  @!P5 IADD3 R154, P1, R160, UR43, RZ ;  /* 0x0000002ba09adc10 */ /* 0x000fc8000ff3e0ff */
[----:B------:R-:W-:Y:S02]  /*6f20*/  @!P5 IADD3.X R155, R165, UR42, RZ, P1, !PT ;  /* 0x0000002aa59bdc10 */ /* 0x000fe40008ffe4ff */
[----:B------:R-:W-:Y:S01]  /*6f30*/  ISETP.NE.AND P1, PT, R3, RZ, PT ;  /* 0x000000ff0300720c */ /* 0x000fe20003f25270 */
[----:B-1----:R-:W-:-:S12]  /*6f40*/  @P5 BRA `(.L_x_87) ;  /* 0x00000000000c5947 */ /* 0x002fd80003800000 */
[----:B------:R-:W2:Y:S02]  /*6f50*/  LDG.E.U8 R22, desc[UR48][R168.64+0x8] ;  /* 0x00000830a8167981 */ /* 0x000ea4000c1e1100 */
[----:B--2---:R-:W-:-:S05]  /*6f60*/  PRMT R3, R22, 0x8880, RZ ;  /* 0x0000888016037816 */ /* 0x004fca00000000ff */
[----:B------:R-:W-:-:S07]  /*6f70*/  IMAD R184, R3, R18, RZ ;  /* 0x0000001203b87224 */ /* 0x000fce00078e02ff */
.L_x_87:
[----:B------:R-:W-:Y:S05]  /*6f80*/  BSYNC B1 ;  /* 0x0000000000017941 */ /* 0x000fea0003800000 */
.L_x_86:
[----:B------:R-:W-:Y:S01]  /*6f90*/  ISETP.LT.OR P6, PT, R0, 0xa, !P0 ;  /* 0x0000000a0000780c */ /* 0x000fe200047c1670 */
[----:B------:R-:W-:Y:S01]  /*6fa0*/  BSSY B1, `(.L_x_88) ;  /* 0x000000b000017945 */ /* 0x000fe20003800000 */
[----:B------:R-:W-:-:S11]  /*6fb0*/  P2R R3, PR, RZ, 0x2 ;  /* 0x00000002ff037803 */ /* 0x000fd60000000000 */
        /* <DEDUP_REMOVED lines=9> */
.L_x_89:
[----:B------:R-:W-:Y:S05]  /*7050*/  BSYNC B1 ;  /* 0x0000000000017941 */ /* 0x000fea0003800000 */
.L_x_88:
[----:B------:R-:W-:Y:S01]  /*7060*/  @!P6 IMAD R159, R159, R19, R184 ;  /* 0x000000139f9fe224 */ /* 0x000fe200078e02b8 */
[----:B------:R-:W-:Y:S04]  /*7070*/  BSSY B1, `(.L_x_90) ;  /* 0x0000008000017945 */ /* 0x000fe80003800000 */
[----:B------:R2:W-:Y:S01]  /*7080*/  @!P6 STG.E.U8 desc[UR48][R152.64+0x9], R159 ;  /* 0x0000099f9800e986 */ /* 0x0005e2000c101130 */
[----:B------:R-:W-:-:S04]  /*7090*/  LOP3.LUT P6, RZ, R23, 0x20, RZ, 0xc0, !PT ;  /* 0x0000002017ff7812 */ /* 0x000fc800078cc0ff */
[----:B------:R-:W-:-:S13]  /*70a0*/  ISETP.LT.OR P5, PT, R0, 0x11, !P6 ;  /* 0x000000110000780c */ /* 0x000fda00077a1670 */
[----:B--2---:R-:W-:Y:S05]  /*70b0*/  @P5 BRA `(.L_x_91) ;  /* 0x00000000000c5947 */ /* 0x004fea0003800000 */
[----:B------:R-:W1:Y:S02]  /*70c0*/  LDG.E.U8 R22, desc[UR48][R4.64+0x10] ;  /* 0x0000103004167981 */ /* 0x000e64000c1e1100 */
[----:B-1----:R-:W-:-:S05]  /*70d0*/  PRMT R3, R22, 0x8880, RZ ;  /* 0x0000888016037816 */ /* 0x002fca00000000ff */
[----:B------:R-:W-:-:S07]  /*70e0*/  IMAD R184, R3, R18, RZ ;  /* 0x0000001203b87224 */ /* 0x000fce00078e02ff */
.L_x_91:
[----:B------:R-:W-:Y:S05]  /*70f0*/  BSYNC B1 ;  /* 0x0000000000017941 */ /* 0x000fea0003800000 */
.L_x_90:
[----:B-1----:R-:W-:Y:S01]  /*7100*/  @!P5 IMAD R3, R144, R19, R184 ;  /* 0x000000139003d224 */ /* 0x002fe200078e02b8 */
[----:B------:R-:W-:Y:S01]  /*7110*/  ISETP.LT.OR P6, PT, R0, 0x12, !P6 ;  /* 0x000000120000780c */ /* 0x000fe200077c1670 */
[----:B------:R-:W-:Y:S03]  /*7120*/  BSSY B1, `(.L_x_92) ;  /* 0x0000006000017945 */ /* 0x000fe60003800000 */
[----:B------:R1:W-:Y:S09]  /*7130*/  @!P5 STG.E.U8 desc[UR48][R8.64+0x10], R3 ;  /* 0x000010030800d986 */ /* 0x0003f2000c101130 */
[----:B------:R-:W-:Y:S05]  /*7140*/  @P6 BRA `(.L_x_93) ;  /* 0x00000000000c6947 */ /* 0x000fea0003800000 */
[----:B------:R-:W1:Y:S02]  /*7150*/  LDG.E.U8 R22, desc[UR48][R4.64+0x11] ;  /* 0x0000113004167981 */ /* 0x000e64000c1e1100 */
[----:B-1----:R-:W-:-:S05]  /*7160*/  PRMT R3, R22, 0x8880, RZ ;  /* 0x0000888016037816 */ /* 0x002fca00000000ff */
[----:B------:R-:W-:-:S07]  /*7170*/  IMAD R184, R3, R18, RZ ;  /* 0x0000001203b87224 */ /* 0x000fce00078e02ff */
.L_x_93:
[----:B------:R-:W-:Y:S05]  /*7180*/  BSYNC B1 ;  /* 0x0000000000017941 */ /* 0x000fea0003800000 */
.L_x_92:
[----:B------:R-:W-:Y:S01]  /*7190*/  @!P6 IMAD R145, R145, R19, R184 ;  /* 0x000000139191e224 */ /* 0x000fe200078e02b8 */
[----:B------:R-:W-:Y:S01]  /*71a0*/  LOP3.LUT P5, RZ, R23, 0x2, RZ, 0xc0, !PT ;  /* 0x0000000217ff7812 */ /* 0x000fe200078ac0ff */
[----:B------:R-:W-:Y:S01]  /*71b0*/  BSSY B1, `(.L_x_94) ;  /* 0x000000b000017945 */ /* 0x000fe20003800000 */
[----:B-1----:R-:W-:Y:S02]  /*71c0*/  P2R R3, PR, RZ, 0x1 ;  /* 0x00000001ff037803 */ /* 0x002fe40000000000 */
[----:B------:R1:W-:Y:S01]  /*71d0*/  @!P6 STG.E.U8 desc[UR48][R8.64+0x11], R145 ;  /* 0x000011910800e986 */ /* 0x0003e2000c101130 */
[----:B------:R-:W-:-:S13]  /*71e0*/  ISETP.LT.OR P5, PT, R0, 0x11, !P5 ;  /* 0x000000110000780c */ /* 0x000fda0006fa1670 */
[----:B------:R-:W-:-:S04]  /*71f0*/  @!P5 IADD3 R152, P0, R8, UR43, RZ ;  /* 0x0000002b0898dc10 */ /* 0x000fc8000ff1e0ff */
[----:B------:R-:W-:Y:S02]  /*7200*/  @!P5 IADD3.X R153, R9, UR42, RZ, P0, !PT ;  /* 0x0000002a0999dc10 */ /* 0x000fe400087fe4ff */
[----:B------:R-:W-:Y:S01]  /*7210*/  ISETP.NE.AND P0, PT, R3, RZ, PT ;  /* 0x000000ff0300720c */ /* 0x000fe20003f05270 */
[----:B-1----:R-:W-:-:S12]  /*7220*/  @P5 BRA `(.L_x_95) ;  /* 0x00000000000c5947 */ /* 0x002fd80003800000 */
[----:B------:R-:W2:Y:S02]  /*7230*/  LDG.E.U8 R22, desc[UR48][R6.64+0x10] ;  /* 0x0000103006167981 */ /* 0x000ea4000c1e1100 */
[----:B--2---:R-:W-:-:S05]  /*7240*/  PRMT R3, R22, 0x8880, RZ ;  /* 0x0000888016037816 */ /* 0x004fca00000000ff */
[----:B------:R-:W-:-:S07]  /*7250*/  IMAD R184, R3, R18, RZ ;  /* 0x0000001203b87224 */ /* 0x000fce00078e02ff */
.L_x_95:
[----:B------:R-:W-:Y:S05]  /*7260*/  BSYNC B1 ;  /* 0x0000000000017941 */ /* 0x000fea0003800000 */
.L_x_94:
[----:B------:R-:W-:Y:S01]  /*7270*/  LOP3.LUT P6, RZ, R23, 0x2, RZ, 0xc0, !PT ;  /* 0x0000000217ff7812 */ /* 0x000fe200078cc0ff */
[----:B------:R-:W-:Y:S01]  /*7280*/  BSSY B1, `(.L_x_96) ;  /* 0x000000c000017945 */ /* 0x000fe20003800000 */
[----:B------:R-:W-:Y:S02]  /*7290*/  P2R R3, PR, RZ, 0x1 ;  /* 0x00000001ff037803 */ /* 0x000fe40000000000 */
[----:B------:R-:W-:-:S13]  /*72a0*/  ISETP.LT.OR P6, PT, R0, 0x12, !P6 ;  /* 0x000000120000780c */ /* 0x000fda00077c1670 */
        /* <DEDUP_REMOVED lines=9> */
.L_x_97:
[----:B------:R-:W-:Y:S05]  /*7340*/  BSYNC B1 ;  /* 0x0000000000017941 */ /* 0x000fea0003800000 */
.L_x_96:
        /* <DEDUP_REMOVED lines=9> */
.L_x_99:
[----:B------:R-:W-:Y:S05]  /*73e0*/  BSYNC B1 ;  /* 0x0000000000017941 */ /* 0x000fea0003800000 */
.L_x_98:
        /* <DEDUP_REMOVED lines=8> */
.L_x_101:
[----:B------:R-:W-:Y:S05]  /*7470*/  BSYNC B1 ;  /* 0x0000000000017941 */ /* 0x000fea0003800000 */
.L_x_100:
        /* <DEDUP_REMOVED lines=13> */
.L_x_103:
[----:B------:R-:W-:Y:S05]  /*7550*/  BSYNC B1 ;  /* 0x0000000000017941 */ /* 0x000fea0003800000 */
.L_x_102:
        /* <DEDUP_REMOVED lines=13> */
.L_x_105:
[----:B------:R-:W-:Y:S05]  /*7630*/  BSYNC B1 ;  /* 0x0000000000017941 */ /* 0x000fea0003800000 */
.L_x_104:
        /* <DEDUP_REMOVED lines=9> */
.L_x_107:
[----:B------:R-:W-:Y:S05]  /*76d0*/  BSYNC B1 ;  /* 0x0000000000017941 */ /* 0x000fea0003800000 */
.L_x_106:
[----:B-1----:R-:W-:Y:S01]  /*76e0*/  @!P5 IMAD R3, R136, R19, R184 ;  /* 0x000000138803d224 */ /* 0x002fe200078e02b8 */
[----:B------:R-:W-:Y:S04]  /*76f0*/  BSSY B1, `(.L_x_108) ;  /* 0x0000007000017945 */ /* 0x000fe80003800000 */
[----:B------:R1:W-:Y:S01]  /*7700*/  @!P5 STG.E.U8 desc[UR48][R20.64+0x10], R3 ;  /* 0x000010031400d986 */ /* 0x0003e2000c101130 */
[----:B------:R-:W-:-:S13]  /*7710*/  ISETP.LT.OR P5, PT, R0, 0x12, !P6 ;  /* 0x000000120000780c */ /* 0x000fda00077a1670 */
[----:B-1----:R-:W-:Y:S05]  /*7720*/  @P5 BRA `(.L_x_109) ;  /* 0x00000000000c5947 */ /* 0x002fea0003800000 */
[----:B------:R-:W2:Y:S02]  /*7730*/  LDG.E.U8 R22, desc[UR48][R14.64+0x11] ;  /* 0x000011300e167981 */ /* 0x000ea4000c1e1100 */
[----:B--2---:R-:W-:-:S05]  /*7740*/  PRMT R3, R22, 0x8880, RZ ;  /* 0x0000888016037816 */ /* 0x004fca00000000ff */
[----:B------:R-:W-:-:S07]  /*7750*/  IMAD R184, R3, R18, RZ ;  /* 0x0000001203b87224 */ /* 0x000fce00078e02ff */
.L_x_109:
[----:B------:R-:W-:Y:S05]  /*7760*/  BSYNC B1 ;  /* 0x0000000000017941 */ /* 0x000fea0003800000 */
.L_x_108:
[----:B------:R-:W-:Y:S02]  /*7770*/  P2R R136, PR, RZ, 0x1 ;  /* 0x00000001ff887803 */ /* 0x000fe40000000000 */
[C---:B------:R-:W-:Y:S02]  /*7780*/  LOP3.LUT P0, RZ, R23.reuse, 0x2, RZ, 0xc0, !PT ;  /* 0x0000000217ff7812 */ /* 0x040fe4000780c0ff */
[----:B------:R-:W-:Y:S02]  /*7790*/  P2R R3, PR, RZ, 0x2 ;  /* 0x00000002ff037803 */ /* 0x000fe40000000000 */
[C---:B------:R-:W-:Y:S02]  /*77a0*/  ISETP.LT.OR P1, PT, R0.reuse, 0x21, !P0 ;  /* 0x000000210000780c */ /* 0x040fe40004721670 */
[----:B------:R-:W-:Y:S02]  /*77b0*/  LOP3.LUT R23, R23, 0xfffffffe, RZ, 0xc0, !PT ;  /* 0xfffffffe17177812 */ /* 0x000fe400078ec0ff */
[----:B------:R-:W-:-:S09]  /*77c0*/  ISETP.LT.OR P0, PT, R0, 0x22, !P0 ;  /* 0x000000220000780c */ /* 0x000fd20004701670 */
[C---:B------:R-:W-:Y:S02]  /*77d0*/  @!P1 IADD3 R146, P6, R8.reuse, UR43, RZ ;  /* 0x0000002b08929c10 */ /* 0x040fe4000ffde0ff */
[----:B------:R-:W-:Y:S02]  /*77e0*/  @P1 LOP3.LUT R23, R23, 0x1, RZ, 0xfc, !PT ;  /* 0x0000000117171812 */ /* 0x000fe400078efcff */
[----:B------:R-:W-:Y:S02]  /*77f0*/  @!P1 IADD3.X R147, R9, UR42, RZ, P6, !PT ;  /* 0x0000002a09939c10 */ /* 0x000fe4000b7fe4ff */
[----:B------:R-:W-:Y:S01]  /*7800*/  ISETP.NE.AND P1, PT, R3, RZ, PT ;  /* 0x000000ff0300720c */ /* 0x000fe20003f25270 */
[----:B------:R-:W-:Y:S01]  /*7810*/  @!P5 IMAD R3, R137, R19, R184 ;  /* 0x000000138903d224 */ /* 0x000fe200078e02b8 */
[----:B------:R-:W-:Y:S02]  /*7820*/  LOP3.LUT R23, R23, 0xfffffffb, RZ, 0xc0, !PT ;  /* 0xfffffffb17177812 */ /* 0x000fe400078ec0ff */
[----:B------:R-:W-:-:S02]  /*7830*/  @!P0 IADD3 R144, P6, R8, UR43, RZ ;  /* 0x0000002b08908c10 */ /* 0x000fc4000ffde0ff */
[----:B------:R1:W-:Y:S01]  /*7840*/  @!P5 STG.E.U8 desc[UR48][R20.64+0x11], R3 ;  /* 0x000011031400d986 */ /* 0x0003e2000c101130 */
[----:B------:R-:W-:Y:S02]  /*7850*/  ISETP.LT.OR P5, PT, R0, 0x11, !P4 ;  /* 0x000000110000780c */ /* 0x000fe400067a1670 */
[----:B------:R-:W-:Y:S02]  /*7860*/  @P0 LOP3.LUT R23, R23, 0x4, RZ, 0xfc, !PT ;  /* 0x0000000417170812 */ /* 0x000fe400078efcff */
[----:B------:R-:W-:Y:S02]  /*7870*/  @!P0 IADD3.X R145, R9, UR42, RZ, P6, !PT ;  /* 0x0000002a09918c10 */ /* 0x000fe4000b7fe4ff */
[----:B------:R-:W-:-:S07]  /*7880*/  ISETP.NE.AND P0, PT, R136, RZ, PT ;  /* 0x000000ff8800720c */ /* 0x000fce0003f05270 */
[----:B------:R-:W2:Y:S01]  /*7890*/  @!P5 LDG.E.U8 R22, desc[UR48][R12.64+0x10] ;  /* 0x000010300c16d981 */ /* 0x000ea2000c1e1100 */
[----:B------:R-:W-:-:S04]  /*78a0*/  @!P5 IADD3 R136, P6, R20, UR43, RZ ;  /* 0x0000002b1488dc10 */ /* 0x000fc8000ffde0ff */
[----:B------:R-:W-:Y:S02]  /*78b0*/  @!P5 IADD3.X R137, R21, UR42, RZ, P6, !PT ;  /* 0x0000002a1589dc10 */ /* 0x000fe4000b7fe4ff */
[----:B--2---:R-:W-:-:S05]  /*78c0*/  @!P5 PRMT R149, R22, 0x8880, RZ ;  /* 0x000088801695d816 */ /* 0x004fca00000000ff */
[----:B------:R-:W-:-:S04]  /*78d0*/  @!P5 IMAD R184, R149, R18, RZ ;  /* 0x0000001295b8d224 */ /* 0x000fc800078e02ff */
[----:B------:R-:W-:-:S05]  /*78e0*/  @!P5 IMAD R151, R138, R19, R184 ;  /* 0x000000138a97d224 */ /* 0x000fca00078e02b8 */
[----:B------:R2:W-:Y:S01]  /*78f0*/  @!P5 STG.E.U8 desc[UR48][R136.64+0x10], R151 ;  /* 0x000010978800d986 */ /* 0x0005e2000c101130 */
[----:B------:R-:W-:-:S13]  /*7900*/  ISETP.LT.OR P5, PT, R0, 0x12, !P4 ;  /* 0x000000120000780c */ /* 0x000fda00067a1670 */
[----:B------:R-:W1:Y:S01]  /*7910*/  @!P5 LDG.E.U8 R22, desc[UR48][R12.64+0x11] ;  /* 0x000011300c16d981 */ /* 0x000e62000c1e1100 */
[----:B------:R-:W-:-:S04]  /*7920*/  @!P5 IADD3 R148, P6, R20, UR43, RZ ;  /* 0x0000002b1494dc10 */ /* 0x000fc8000ffde0ff */
[----:B------:R-:W-:Y:S02]  /*7930*/  @!P5 IADD3.X R149, R21, UR42, RZ, P6, !PT ;  /* 0x0000002a1595dc10 */ /* 0x000fe4000b7fe4ff */
[----:B------:R-:W-:Y:S02]  /*7940*/  LOP3.LUT P6, RZ, R23, 0x10, RZ, 0xc0, !PT ;  /* 0x0000001017ff7812 */ /* 0x000fe400078cc0ff */
[----:B-1----:R-:W-:-:S05]  /*7950*/  @!P5 PRMT R3, R22, 0x8880, RZ ;  /* 0x000088801603d816 */ /* 0x002fca00000000ff */
[----:B------:R-:W-:-:S04]  /*7960*/  @!P5 IMAD R184, R3, R18, RZ ;  /* 0x0000001203b8d224 */ /* 0x000fc800078e02ff */
[----:B------:R-:W-:-:S05]  /*7970*/  @!P5 IMAD R139, R139, R19, R184 ;  /* 0x000000138b8bd224 */ /* 0x000fca00078e02b8 */
[----:B------:R-:W-:Y:S01]  /*7980*/  @!P5 STG.E.U8 desc[UR48][R148.64+0x11], R139 ;  /* 0x0000118b9400d986 */ /* 0x000fe2000c101130 */
[----:B------:R-:W-:-:S13]  /*7990*/  ISETP.LT.OR P5, PT, R0, 0x19, !P6 ;  /* 0x000000190000780c */ /* 0x000fda00077a1670 */
[----:B------:R-:W3:Y:S02]  /*79a0*/  @!P5 LDG.E.U8 R22, desc[UR48][R14.64+0x18] ;  /* 0x000018300e16d981 */ /* 0x000ee4000c1e1100 */
[----:B---3--:R-:W-:-:S05]  /*79b0*/  @!P5 PRMT R3, R22, 0x8880, RZ ;  /* 0x000088801603d816 */ /* 0x008fca00000000ff */
[----:B------:R-:W-:-:S04]  /*79c0*/  @!P5 IMAD R184, R3, R18, RZ ;  /* 0x0000001203b8d224 */ /* 0x000fc800078e02ff */
[----:B------:R-:W-:-:S05]  /*79d0*/  @!P5 IMAD R3, R140, R19, R184 ;  /* 0x000000138c03d224 */ /* 0x000fca00078e02b8 */
[----:B------:R1:W-:Y:S01]  /*79e0*/  @!P5 STG.E.U8 desc[UR48][R20.64+0x18], R3 ;  /* 0x000018031400d986 */ /* 0x0003e2000c101130 */
[----:B------:R-:W-:-:S13]  /*79f0*/  ISETP.LT.OR P5, PT, R0, 0x1a, !P6 ;  /* 0x0000001a0000780c */ /* 0x000fda00077a1670 */
[----:B------:R-:W2:Y:S02]  /*7a00*/  @!P5 LDG.E.U8 R22, desc[UR48][R14.64+0x19] ;  /* 0x000019300e16d981 */ /* 0x000ea4000c1e1100 */
        /* <DEDUP_REMOVED lines=8> */
[----:B-1----:R-:W-:-:S05]  /*7a90*/  @!P5 PRMT R3, R22, 0x8880, RZ ;  /* 0x000088801603d816 */ /* 0x002fca00000000ff */
[----:B------:R-:W-:-:S04]  /*7aa0*/  @!P5 IMAD R184, R3, R18, RZ ;  /* 0x0000001203b8d224 */ /* 0x000fc800078e02ff */
[----:B------:R-:W-:-:S05]  /*7ab0*/  @!P5 IMAD R3, R142, R19, R184 ;  /* 0x000000138e03d224 */ /* 0x000fca00078e02b8 */
[----:B------:R1:W-:Y:S01]  /*7ac0*/  @!P5 STG.E.U8 desc[UR48][R136.64+0x18], R3 ;  /* 0x000018038800d986 */ /* 0x0003e2000c101130 */
[----:B------:R-:W-:-:S13]  /*7ad0*/  ISETP.LT.OR P5, PT, R0, 0x1a, !P4 ;  /* 0x0000001a0000780c */ /* 0x000fda00067a1670 */
        /* <DEDUP_REMOVED lines=8> */
[----:B------:R-:W3:Y:S01]  /*7b60*/  @!P5 LDG.E.U8 R22, desc[UR48][R170.64+0x10] ;  /* 0x00001030aa16d981 */ /* 0x000ee2000c1e1100 */
[----:B-1----:R-:W-:Y:S02]  /*7b70*/  IMAD.MOV.U32 R136, RZ, RZ, R172 ;  /* 0x000000ffff887224 */ /* 0x002fe400078e00ac */
[----:B------:R-:W-:Y:S01]  /*7b80*/  IMAD.MOV.U32 R137, RZ, RZ, R173 ;  /* 0x000000ffff897224 */ /* 0x000fe200078e00ad */
        /* <DEDUP_REMOVED lines=19> */
[----:B------:R-:W3:Y:S01]  /*7cc0*/  @!P5 LDG.E.U8 R22, desc[UR48][R10.64+0x11] ;  /* 0x000011300a16d981 */ /* 0x000ee2000c1e1100 */
[----:B------:R-:W-:-:S04]  /*7cd0*/  @!P5 IADD3 R138, P6, R172, UR43, RZ ;  /* 0x0000002bac8adc10 */ /* 0x000fc8000ffde0ff */
[----:B--2---:R-:W-:Y:S02]  /*7ce0*/  @!P5 IADD3.X R139, R173, UR42, RZ, P6, !PT ;  /* 0x0000002aad8bdc10 */ /* 0x004fe4000b7fe4ff */
[----:B---3--:R-:W-:-:S05]  /*7cf0*/  @!P5 PRMT R141, R22, 0x8880, RZ ;  /* 0x00008880168dd816 */ /* 0x008fca00000000ff */
[----:B------:R-:W-:-:S04]  /*7d00*/  @!P5 IMAD R184, R141, R18, RZ ;  /* 0x000000128db8d224 */ /* 0x000fc800078e02ff */
[----:B------:R-:W-:-:S05]  /*7d10*/  @!P5 IMAD R131, R131, R19, R184 ;  /* 0x000000138383d224 */ /* 0x000fca00078e02b8 */
[----:B------:R-:W-:Y:S01]  /*7d20*/  @!P5 STG.E.U8 desc[UR48][R138.64+0x11], R131 ;  /* 0x000011838a00d986 */ /* 0x000fe2000c101130 */
[----:B------:R-:W-:-:S13]  /*7d30*/  ISETP.LT.OR P5, PT, R0, 0x19, !P3 ;  /* 0x000000190000780c */ /* 0x000fda0005fa1670 */
[----:B------:R-:W1:Y:S02]  /*7d40*/  @!P5 LDG.E.U8 R22, desc[UR48][R170.64+0x18] ;  /* 0x00001830aa16d981 */ /* 0x000e64000c1e1100 */
[----:B-1----:R-:W-:-:S05]  /*7d50*/  @!P5 PRMT R3, R22, 0x8880, RZ ;  /* 0x000088801603d816 */ /* 0x002fca00000000ff */
        /* <DEDUP_REMOVED lines=27> */
[----:B-1----:R-:W-:Y:S02]  /*7f10*/  IMAD.IADD R129, R163, 0x1, R161 ;  /* 0x00000001a3817824 */ /* 0x002fe400078e02a1 */
[----:B------:R-:W-:Y:S01]  /*7f20*/  @!P5 IMAD.MOV.U32 R128, RZ, RZ, R160 ;  /* 0x000000ffff80d224 */ /* 0x000fe200078e00a0 */
[----:B---3--:R-:W-:-:S05]  /*7f30*/  @!P5 PRMT R3, R22, 0x8880, RZ ;  /* 0x000088801603d816 */ /* 0x008fca00000000ff */
[----:B------:R-:W-:-:S04]  /*7f40*/  @!P5 IMAD R184, R3, R18, RZ ;  /* 0x0000001203b8d224 */ /* 0x000fc800078e02ff */
[----:B------:R-:W-:-:S05]  /*7f50*/  @!P5 IMAD R3, R120, R19, R184 ;  /* 0x000000137803d224 */ /* 0x000fca00078e02b8 */
[----:B------:R1:W-:Y:S01]  /*7f60*/  @!P5 STG.E.U8 desc[UR48][R128.64+0x10], R3 ;  /* 0x000010038000d986 */ /* 0x0003e2000c101130 */
[----:B------:R-:W-:-:S13]  /*7f70*/  ISETP.LT.OR P5, PT, R0, 0x12, !P1 ;  /* 0x000000120000780c */ /* 0x000fda0004fa1670 */
[----:B------:R-:W3:Y:S01]  /*7f80*/  @!P5 LDG.E.U8 R22, desc[UR48][R186.64+0x11] ;  /* 0x00001130ba16d981 */ /* 0x000ee2000c1e1100 */
[----:B--2---:R-:W-:Y:S01]  /*7f90*/  @!P5 IMAD.MOV.U32 R130, RZ, RZ, R160 ;  /* 0x000000ffff82d224 */ /* 0x004fe200078e00a0 */
[----:B---3--:R-:W-:-:S05]  /*7fa0*/  @!P5 PRMT R131, R22, 0x8880, RZ ;  /* 0x000088801683d816 */ /* 0x008fca00000000ff */
[----:B------:R-:W-:Y:S02]  /*7fb0*/  @!P5 IMAD R184, R131, R18, RZ ;  /* 0x0000001283b8d224 */ /* 0x000fe400078e02ff */
[----:B------:R-:W-:Y:S02]  /*7fc0*/  @!P5 IMAD.MOV.U32 R131, RZ, RZ, R129 ;  /* 0x000000ffff83d224 */ /* 0x000fe400078e0081 */
        /* <DEDUP_REMOVED lines=12> */
[----:B--2---:R-:W-:-:S04]  /*8090*/  @!P5 IADD3 R130, P6, R160, UR43, RZ ;  /* 0x0000002ba082dc10 */ /* 0x004fc8000ffde0ff */
[----:B------:R-:W-:Y:S02]  /*80a0*/  @!P5 IADD3.X R131, R129, UR42, RZ, P6, !PT ;  /* 0x0000002a8183dc10 */ /* 0x000fe4000b7fe4ff */
[----:B---3--:R-:W-:-:S05]  /*80b0*/  @!P5 PRMT R133, R22, 0x8880, RZ ;  /* 0x000088801685d816 */ /* 0x008fca00000000ff */
[----:B------:R-:W-:-:S04]  /*80c0*/  @!P5 IMAD R184, R133, R18, RZ ;  /* 0x0000001285b8d224 */ /* 0x000fc800078e02ff */
[----:B------:R-:W-:-:S05]  /*80d0*/  @!P5 IMAD R123, R123, R19, R184 ;  /* 0x000000137b7bd224 */ /* 0x000fca00078e02b8 */
[----:B------:R-:W-:Y:S01]  /*80e0*/  @!P5 STG.E.U8 desc[UR48][R130.64+0x11], R123 ;  /* 0x0000117b8200d986 */ /* 0x000fe2000c101130 */
[----:B------:R-:W-:-:S13]  /*80f0*/  ISETP.LT.OR P5, PT, R0, 0x19, !P1 ;  /* 0x000000190000780c */ /* 0x000fda0004fa1670 */
[----:B------:R-:W2:Y:S01]  /*8100*/  @!P5 LDG.E.U8 R22, desc[UR48][R186.64+0x18] ;  /* 0x00001830ba16d981 */ /* 0x000ea2000c1e1100 */
[----:B-1----:R-:W-:Y:S02]  /*8110*/  @!P5 IMAD.MOV.U32 R120, RZ, RZ, R160 ;  /* 0x000000ffff78d224 */ /* 0x002fe400078e00a0 */
[----:B------:R-:W-:Y:S01]  /*8120*/  @!P5 IMAD.MOV.U32 R121, RZ, RZ, R129 ;  /* 0x000000ffff79d224 */ /* 0x000fe200078e0081 */
[----:B--2---:R-:W-:-:S05]  /*8130*/  @!P5 PRMT R3, R22, 0x8880, RZ ;  /* 0x000088801603d816 */ /* 0x004fca00000000ff */
[----:B------:R-:W-:-:S04]  /*8140*/  @!P5 IMAD R184, R3, R18, RZ ;  /* 0x0000001203b8d224 */ /* 0x000fc800078e02ff */
[----:B------:R-:W-:-:S05]  /*8150*/  @!P5 IMAD R3, R124, R19, R184 ;  /* 0x000000137c03d224 */ /* 0x000fca00078e02b8 */
[----:B------:R1:W-:Y:S01]  /*8160*/  @!P5 STG.E.U8 desc[UR48][R120.64+0x18], R3 ;  /* 0x000018037800d986 */ /* 0x0003e2000c101130 */
        /* <DEDUP_REMOVED lines=18> */
[----:B-1----:R-:W-:Y:S02]  /*8290*/  @!P5 IADD3 R120, P6, R160, UR43, RZ ;  /* 0x0000002ba078dc10 */ /* 0x002fe4000ffde0ff */
[----:B------:R-:W-:Y:S02]  /*82a0*/  P2R R134, PR, RZ, 0x4 ;  /* 0x00000004ff867803 */ /* 0x000fe40000000000 */
[----:B------:R-:W-:Y:S02]  /*82b0*/  @!P5 IADD3.X R121, R129, UR42, RZ, P6, !PT ;  /* 0x0000002a8179dc10 */ /* 0x000fe4000b7fe4ff */
[----:B------:R-:W-:Y:S02]  /*82c0*/  LOP3.LUT P2, RZ, R23, 0x20, RZ, 0xc0, !PT ;  /* 0x0000002017ff7812 */ /* 0x000fe4000784c0ff */
        /* <DEDUP_REMOVED lines=11> */
[----:B------:R-:W3:Y:S01]  /*8380*/  @!P5 LDG.E.U8 R22, desc[UR48][R4.64+0x21] ;  /* 0x000021300416d981 */ /* 0x000ee2000c1e1100 */
[----:B------:R-:W-:Y:S02]  /*8390*/  P2R R130, PR, RZ, 0x2 ;  /* 0x00000002ff827803 */ /* 0x000fe40000000000 */
[----:B------:R-:W-:Y:S02]  /*83a0*/  LOP3.LUT P1, RZ, R23, 0x1, RZ, 0xc0, !PT ;  /* 0x0000000117ff7812 */ /* 0x000fe4000782c0ff */
[----:B---3--:R-:W-:-:S05]  /*83b0*/  @!P5 PRMT R112, R22, 0x8880, RZ ;  /* 0x000088801670d816 */ /* 0x008fca00000000ff */
[----:B-1----:R-:W-:-:S04]  /*83c0*/  @!P5 IMAD.MOV.U32 R121, RZ, RZ, R112 ;  /* 0x000000ffff79d224 */ /* 0x002fc800078e0070 */
[----:B------:R-:W-:-:S04]  /*83d0*/  @!P5 IMAD R184, R121, R18, RZ ;  /* 0x0000001279b8d224 */ /* 0x000fc800078e02ff */
[----:B------:R-:W-:-:S05]  /*83e0*/  @!P5 IMAD R113, R113, R19, R184 ;  /* 0x000000137171d224 */ /* 0x000fca00078e02b8 */
[----:B------:R1:W-:Y:S04]  /*83f0*/  @!P5 STG.E.U8 desc[UR48][R8.64+0x21], R113 ;  /* 0x000021710800d986 */ /* 0x0003e8000c101130 */
[----:B------:R-:W2:Y:S01]  /*8400*/  @!P1 LDG.E.U8 R22, desc[UR48][R6.64+0x20] ;  /* 0x0000203006169981 */ /* 0x000ea2000c1e1100 */
[----:B------:R-:W-:Y:S02]  /*8410*/  P2R R132, PR, RZ, 0x8 ;  /* 0x00000008ff847803 */ /* 0x000fe40000000000 */
[C---:B------:R-:W-:Y:S02]  /*8420*/  LOP3.LUT P3, RZ, R23.reuse, 0x4, RZ, 0xc0, !PT ;  /* 0x0000000417ff7812 */ /* 0x040fe4000786c0ff */
[----:B------:R-:W-:Y:S02]  /*8430*/  P2R R140, PR, RZ, 0x10 ;  /* 0x00000010ff8c7803 */ /* 0x000fe40000000000 */
[----:B------:R-:W-:-:S04]  /*8440*/  LOP3.LUT P4, RZ, R23, 0x2, RZ, 0xc0, !PT ;  /* 0x0000000217ff7812 */ /* 0x000fc8000788c0ff */
[----:B------:R-:W-:Y:S02]  /*8450*/  ISETP.LT.OR P6, PT, R0, 0x29, !P4 ;  /* 0x000000290000780c */ /* 0x000fe400067c1670 */
[----:B--2---:R-:W-:-:S05]  /*8460*/  @!P1 PRMT R3, R22, 0x8880, RZ ;  /* 0x0000888016039816 */ /* 0x004fca00000000ff */
[----:B------:R-:W-:-:S04]  /*8470*/  @!P1 IMAD R184, R3, R18, RZ ;  /* 0x0000001203b89224 */ /* 0x000fc800078e02ff */
[----:B------:R-:W-:-:S05]  /*8480*/  @!P1 IMAD R3, R114, R19, R184 ;  /* 0x0000001372039224 */ /* 0x000fca00078e02b8 */
[----:B------:R2:W-:Y:S04]  /*8490*/  @!P1 STG.E.U8 desc[UR48][R146.64+0x20], R3 ;  /* 0x0000200392009986 */ /* 0x0005e8000c101130 */
[----:B------:R-:W1:Y:S01]  /*84a0*/  @!P3 LDG.E.U8 R22, desc[UR48][R6.64+0x21] ;  /* 0x000021300616b981 */ /* 0x000e62000c1e1100 */
[----:B------:R-:W-:-:S04]  /*84b0*/  @!P6 IADD3 R120, P5, R8, UR43, RZ ;  /* 0x0000002b0878ec10 */ /* 0x000fc8000ffbe0ff */
[----:B------:R-:W-:Y:S02]  /*84c0*/  @!P6 IADD3.X R121, R9, UR42, RZ, P5, !PT ;  /* 0x0000002a0979ec10 */ /* 0x000fe4000affe4ff */
[----:B------:R-:W-:-:S13]  /*84d0*/  ISETP.LT.OR P5, PT, R0, 0x2a, !P4 ;  /* 0x0000002a0000780c */ /* 0x000fda00067a1670 */
[----:B------:R-:W-:-:S04]  /*84e0*/  @!P5 IADD3 R122, P1, R8, UR43, RZ ;  /* 0x0000002b087adc10 */ /* 0x000fc8000ff3e0ff */
[----:B------:R-:W-:Y:S02]  /*84f0*/  @!P5 IADD3.X R123, R9, UR42, RZ, P1, !PT ;  /* 0x0000002a097bdc10 */ /* 0x000fe40008ffe4ff */
[----:B------:R-:W-:Y:S02]  /*8500*/  ISETP.LT.OR P1, PT, R0, 0x29, !P2 ;  /* 0x000000290000780c */ /* 0x000fe40005721670 */
[----:B-1----:R-:W-:-:S05]  /*8510*/  @!P3 PRMT R113, R22, 0x8880, RZ ;  /* 0x000088801671b816 */ /* 0x002fca00000000ff */
[----:B------:R-:W-:-:S04]  /*8520*/  @!P3 IMAD R184, R113, R18, RZ ;  /* 0x0000001271b8b224 */ /* 0x000fc800078e02ff */
[----:B------:R-:W-:-:S05]  /*8530*/  @!P3 IMAD R115, R115, R19, R184 ;  /* 0x000000137373b224 */ /* 0x000fca00078e02b8 */
[----:B------:R-:W-:Y:S04]  /*8540*/  @!P3 STG.E.U8 desc[UR48][R144.64+0x21], R115 ;  /* 0x000021739000b986 */ /* 0x000fe8000c101130 */
[----:B------:R-:W2:Y:S02]  /*8550*/  @!P1 LDG.E.U8 R22, desc[UR48][R4.64+0x28] ;  /* 0x0000283004169981 */ /* 0x000ea4000c1e1100 */
[----:B--2---:R-:W-:-:S05]  /*8560*/  @!P1 PRMT R3, R22, 0x8880, RZ ;  /* 0x0000888016039816 */ /* 0x004fca00000000ff */
        /* <DEDUP_REMOVED lines=8> */
[----:B------:R2:W-:Y:S04]  /*85f0*/  @!P1 STG.E.U8 desc[UR48][R8.64+0x29], R117 ;  /* 0x0000297508009986 */ /* 0x0005e8000c101130 */
[----:B------:R-:W1:Y:S02]  /*8600*/  @!P6 LDG.E.U8 R22, desc[UR48][R6.64+0x28] ;  /* 0x000028300616e981 */ /* 0x000e64000c1e1100 */
[----:B-1----:R-:W-:-:S05]  /*8610*/  @!P6 PRMT R3, R22, 0x8880, RZ ;  /* 0x000088801603e816 */ /* 0x002fca00000000ff */
[----:B------:R-:W-:-:S04]  /*8620*/  @!P6 IMAD R184, R3, R18, RZ ;  /* 0x0000001203b8e224 */ /* 0x000fc800078e02ff */
[----:B------:R-:W-:-:S05]  /*8630*/  @!P6 IMAD R3, R118, R19, R184 ;  /* 0x000000137603e224 */ /* 0x000fca00078e02b8 */
[----:B------:R1:W-:Y:S04]  /*8640*/  @!P6 STG.E.U8 desc[UR48][R120.64+0x28], R3 ;  /* 0x000028037800e986 */ /* 0x0003e8000c101130 */
[----:B------:R-:W2:Y:S01]  /*8650*/  @!P5 LDG.E.U8 R22, desc[UR48][R6.64+0x29] ;  /* 0x000029300616d981 */ /* 0x000ea2000c1e1100 */
[----:B------:R-:W-:Y:S02]  /*8660*/  LOP3.LUT P3, RZ, R23, 0x10, RZ, 0xc0, !PT ;  /* 0x0000001017ff7812 */ /* 0x000fe4000786c0ff */
[----:B--2---:R-:W-:-:S05]  /*8670*/  @!P5 PRMT R117, R22, 0x8880, RZ ;  /* 0x000088801675d816 */ /* 0x004fca00000000ff */
        /* <DEDUP_REMOVED lines=10> */
[----:B------:R-:W2:Y:S01]  /*8720*/  @!P5 LDG.E.U8 R22, desc[UR48][R14.64+0x21] ;  /* 0x000021300e16d981 */ /* 0x000ea2000c1e1100 */
[C---:B------:R-:W-:Y:S02]  /*8730*/  ISETP.LT.OR P1, PT, R0.reuse, 0x31, !P4 ;  /* 0x000000310000780c */ /* 0x040fe40006721670 */
[----:B------:R-:W-:-:S04]  /*8740*/  ISETP.LT.OR P4, PT, R0, 0x32, !P4 ;  /* 0x000000320000780c */ /* 0x000fc80006781670 */
[----:B------:R-:W-:-:S09]  /*8750*/  P2R R118, PR, RZ, 0x10 ;  /* 0x00000010ff767803 */ /* 0x000fd20000000000 */
[----:B------:R-:W-:-:S04]  /*8760*/  @!P4 IADD3 R114, P6, R8, UR43, RZ ;  /* 0x0000002b0872cc10 */ /* 0x000fc8000ffde0ff */
[----:B------:R-:W-:Y:S02]  /*8770*/  @!P4 IADD3.X R115, R9, UR42, RZ, P6, !PT ;  /* 0x0000002a0973cc10 */ /* 0x000fe4000b7fe4ff */
[----:B------:R-:W-:Y:S02]  /*8780*/  ISETP.NE.AND P4, PT, R140, RZ, PT ;  /* 0x000000ff8c00720c */ /* 0x000fe40003f85270 */
        /* <DEDUP_REMOVED lines=42> */
[----:B------:R-:W-:Y:S02]  /*8a30*/  @!P5 IADD3 R106, P6, R20, UR43, RZ ;  /* 0x0000002b146adc10 */ /* 0x000fe4000ffde0ff */
[----:B------:R-:W-:Y:S02]  /*8a40*/  ISETP.NE.AND P3, PT, R132, RZ, PT ;  /* 0x000000ff8400720c */ /* 0x000fe40003f65270 */
[----:B------:R-:W-:Y:S02]  /*8a50*/  @!P5 IADD3.X R107, R21, UR42, RZ, P6, !PT ;  /* 0x0000002a156bdc10 */ /* 0x000fe4000b7fe4ff */
        /* <DEDUP_REMOVED lines=58> */
[----:B------:R-:W-:Y:S02]  /*8e00*/  P2R R124, PR, RZ, 0x2 ;  /* 0x00000002ff7c7803 */ /* 0x000fe40000000000 */
[----:B------:R-:W-:Y:S02]  /*8e10*/  @!P5 IADD3.X R99, R173, UR42, RZ, P6, !PT ;  /* 0x0000002aad63dc10 */ /* 0x000fe4000b7fe4ff */
[----:B------:R-:W-:Y:S02]  /*8e20*/  ISETP.NE.AND P1, PT, R130, RZ, PT ;  /* 0x000000ff8200720c */ /* 0x000fe40003f25270 */
[----:B--2---:R-:W-:-:S05]  /*8e30*/  @!P5 PRMT R101, R22, 0x8880, RZ ;  /* 0x000088801665d816 */ /* 0x004fca00000000ff */
[----:B------:R-:W-:-:S04]  /*8e40*/  @!P5 IMAD R184, R101, R18, RZ ;  /* 0x0000001265b8d224 */ /* 0x000fc800078e02ff */
[----:B------:R-:W-:-:S05]  /*8e50*/  @!P5 IMAD R103, R103, R19, R184 ;  /* 0x000000136767d224 */ /* 0x000fca00078e02b8 */
[----:B------:R2:W-:Y:S01]  /*8e60*/  @!P5 STG.E.U8 desc[UR48][R98.64+0x29], R103 ;  /* 0x000029676200d986 */ /* 0x0005e2000c101130 */
[----:B------:R-:W-:-:S13]  /*8e70*/  ISETP.LT.OR P5, PT, R0, 0x21, !P1 ;  /* 0x000000210000780c */ /* 0x000fda0004fa1670 */
[----:B------:R-:W3:Y:S01]  /*8e80*/  @!P5 LDG.E.U8 R22, desc[UR48][R186.64+0x20] ;  /* 0x00002030ba16d981 */ /* 0x000ee2000c1e1100 */
[----:B-1----:R-:W-:Y:S02]  /*8e90*/  @!P5 IMAD.MOV.U32 R96, RZ, RZ, R160 ;  /* 0x000000ffff60d224 */ /* 0x002fe400078e00a0 */
[----:B------:R-:W-:Y:S01]  /*8ea0*/  @!P5 IMAD.MOV.U32 R97, RZ, RZ, R129 ;  /* 0x000000ffff61d224 */ /* 0x000fe200078e0081 */
[----:B---3--:R-:W-:-:S05]  /*8eb0*/  @!P5 PRMT R3, R22, 0x8880, RZ ;  /* 0x000088801603d816 */ /* 0x008fca00000000ff */
[----:B------:R-:W-:-:S04]  /*8ec0*/  @!P5 IMAD R184, R3, R18, RZ ;  /* 0x0000001203b8d224 */ /* 0x000fc800078e02ff */
[----:B------:R-:W-:-:S05]  /*8ed0*/  @!P5 IMAD R3, R88, R19, R184 ;  /* 0x000000135803d224 */ /* 0x000fca00078e02b8 */
[----:B------:R1:W-:Y:S01]  /*8ee0*/  @!P5 STG.E.U8 desc[UR48][R96.64+0x20], R3 ;  /* 0x000020036000d986 */ /* 0x0003e2000c101130 */
[----:B------:R-:W-:-:S13]  /*8ef0*/  ISETP.LT.OR P5, PT, R0, 0x22, !P1 ;  /* 0x000000220000780c */ /* 0x000fda0004fa1670 */
[----:B------:R-:W2:Y:S01]  /*8f00*/  @!P5 LDG.E.U8 R22, desc[UR48][R186.64+0x21] ;  /* 0x00002130ba16d981 */ /* 0x000ea2000c1e1100 */
[----:B------:R-:W-:Y:S01]  /*8f10*/  @!P5 IMAD.MOV.U32 R88, RZ, RZ, R160 ;  /* 0x000000ffff58d224 */ /* 0x000fe200078e00a0 */
[----:B--2---:R-:W-:-:S05]  /*8f20*/  @!P5 PRMT R99, R22, 0x8880, RZ ;  /* 0x000088801663d816 */ /* 0x004fca00000000ff */
[----:B------:R-:W-:-:S04]  /*8f30*/  @!P5 IMAD R184, R99, R18, RZ ;  /* 0x0000001263b8d224 */ /* 0x000fc800078e02ff */
[----:B------:R-:W-:Y:S02]  /*8f40*/  @!P5 IMAD R101, R89, R19, R184 ;  /* 0x000000135965d224 */ /* 0x000fe400078e02b8 */
[----:B------:R-:W-:-:S05]  /*8f50*/  @!P5 IMAD.MOV.U32 R89, RZ, RZ, R129 ;  /* 0x000000ffff59d224 */ /* 0x000fca00078e0081 */
        /* <DEDUP_REMOVED lines=8> */
[----:B------:R-:W-:Y:S01]  /*8fe0*/  @!P5 STG.E.U8 desc[UR48][R98.64+0x20], R3 ;  /* 0x000020036200d986 */ /* 0x000fe2000c101130 */
[----:B------:R-:W-:-:S13]  /*8ff0*/  ISETP.LT.OR P5, PT, R0, 0x22, !P0 ;  /* 0x000000220000780c */ /* 0x000fda00047a1670 */
[----:B------:R-:W3:Y:S01]  /*9000*/  @!P5 LDG.E.U8 R22, desc[UR48][R168.64+0x21] ;  /* 0x00002130a816d981 */ /* 0x000ee2000c1e1100 */
[----:B--2---:R-:W-:-:S04]  /*9010*/  @!P5 IADD3 R88, P6, R160, UR43, RZ ;  /* 0x0000002ba058dc10 */ /* 0x004fc8000ffde0ff */
[----:B------:R-:W-:Y:S02]  /*9020*/  @!P5 IADD3.X R89, R129, UR42, RZ, P6, !PT ;  /* 0x0000002a8159dc10 */ /* 0x000fe4000b7fe4ff */
[----:B---3--:R-:W-:-:S05]  /*9030*/  @!P5 PRMT R97, R22, 0x8880, RZ ;  /* 0x000088801661d816 */ /* 0x008fca00000000ff */
        /* <DEDUP_REMOVED lines=46> */
[----:B------:R-:W-:Y:S02]  /*9320*/  ISETP.NE.AND P1, PT, R124, RZ, PT ;  /* 0x000000ff7c00720c */ /* 0x000fe40003f25270 */
[----:B---3--:R-:W-:-:S05]  /*9330*/  @!P5 PRMT R80, R22, 0x8880, RZ ;  /* 0x000088801650d816 */ /* 0x008fca00000000ff */
[----:B-1----:R-:W-:-:S04]  /*9340*/  @!P5 IMAD.MOV.U32 R89, RZ, RZ, R80 ;  /* 0x000000ffff59d224 */ /* 0x002fc800078e0050 */
[----:B------:R-:W-:-:S04]  /*9350*/  @!P5 IMAD R184, R89, R18, RZ ;  /* 0x0000001259b8d224 */ /* 0x000fc800078e02ff */
[----:B------:R-:W-:-:S05]  /*9360*/  @!P5 IMAD R81, R81, R19, R184 ;  /* 0x000000135151d224 */ /* 0x000fca00078e02b8 */
[----:B------:R1:W-:Y:S04]  /*9370*/  @!P5 STG.E.U8 desc[UR48][R8.64+0x31], R81 ;  /* 0x000031510800d986 */ /* 0x0003e8000c101130 */
[----:B------:R-:W2:Y:S01]  /*9380*/  @!P1 LDG.E.U8 R22, desc[UR48][R6.64+0x30] ;  /* 0x0000303006169981 */ /* 0x000ea2000c1e1100 */
[----:B------:R-:W-:Y:S02]  /*9390*/  P2R R100, PR, RZ, 0x8 ;  /* 0x00000008ff647803 */ /* 0x000fe40000000000 */
[----:B------:R-:W-:Y:S02]  /*93a0*/  ISETP.NE.AND P3, PT, R118, RZ, PT ;  /* 0x000000ff7600720c */ /* 0x000fe40003f65270 */
        /* <DEDUP_REMOVED lines=244> */
[----:B------:R1:W-:Y:S01]  /*a2f0*/  @!P5 STG.E.U8 desc[UR48][R8.64+0x41], R49 ;  /* 0x000041310800d986 */ /* 0x0003e2000c101130 */
[----:B------:R-:W-:-:S13]  /*a300*/  ISETP.LT.OR P5, PT, R0, 0x49, !P2 ;  /* 0x000000490000780c */ /* 0x000fda00057a1670 */
[----:B------:R-:W-:-:S04]  /*a310*/  @!P5 IADD3 R56, P6, R8, UR43, RZ ;  /* 0x0000002b0838dc10 */ /* 0x000fc8000ffde0ff */
[----:B------:R-:W-:Y:S02]  /*a320*/  @!P5 IADD3.X R57, R9, UR42, RZ, P6, !PT ;  /* 0x0000002a0939dc10 */ /* 0x000fe4000b7fe4ff */
[----:B------:R-:W-:-:S13]  /*a330*/  ISETP.NE.AND P6, PT, R92, RZ, PT ;  /* 0x000000ff5c00720c */ /* 0x000fda0003fc5270 */
[----:B------:R-:W2:Y:S01]  /*a340*/  @!P6 LDG.E.U8 R22, desc[UR48][R6.64+0x40] ;  /* 0x000040300616e981 */ /* 0x000ea2000c1e1100 */
[----:B------:R-:W-:Y:S02]  /*a350*/  P2R R72, PR, RZ, 0x8 ;  /* 0x00000008ff487803 */ /* 0x000fe40000000000 */
[----:B------:R-:W-:Y:S02]  /*a360*/  ISETP.NE.AND P3, PT, R86, RZ, PT ;  /* 0x000000ff5600720c */ /* 0x000fe40003f65270 */
[----:B--2---:R-:W-:-:S05]  /*a370*/  @!P6 PRMT R3, R22, 0x8880, RZ ;  /* 0x000088801603e816 */ /* 0x004fca00000000ff */
[----:B------:R-:W-:-:S04]  /*a380*/  @!P6 IMAD R184, R3, R18, RZ ;  /* 0x0000001203b8e224 */ /* 0x000fc800078e02ff */
[----:B------:R-:W-:-:S05]  /*a390*/  @!P6 IMAD R3, R50, R19, R184 ;  /* 0x000000133203e224 */ /* 0x000fca00078e02b8 */
[----:B------:R2:W-:Y:S04]  /*a3a0*/  @!P6 STG.E.U8 desc[UR48][R80.64+0x40], R3 ;  /* 0x000040035000e986 */ /* 0x0005e8000c101130 */
[----:B------:R-:W1:Y:S01]  /*a3b0*/  @!P3 LDG.E.U8 R22, desc[UR48][R6.64+0x41] ;  /* 0x000041300616b981 */ /* 0x000e62000c1e1100 */
        /* <DEDUP_REMOVED lines=38> */
[----:B------:R-:W-:Y:S02]  /*a620*/  ISETP.LT.OR P6, PT, R0, 0x41, !P4 ;  /* 0x000000410000780c */ /* 0x000fe400067c1670 */
[----:B--2---:R-:W-:-:S05]  /*a630*/  @!P2 PRMT R7, R22, 0x8880, RZ ;  /* 0x000088801607a816 */ /* 0x004fca00000000ff */
[----:B------:R-:W-:-:S04]  /*a640*/  @!P2 IMAD R184, R7, R18, RZ ;  /* 0x0000001207b8a224 */ /* 0x000fc800078e02ff */
[----:B------:R-:W-:-:S05]  /*a650*/  @!P2 IMAD R41, R41, R19, R184 ;  /* 0x000000132929a224 */ /* 0x000fca00078e02b8 */
[----:B------:R-:W-:Y:S04]  /*a660*/  @!P2 STG.E.U8 desc[UR48][R20.64+0x41], R41 ;  /* 0x000041291400a986 */ /* 0x000fe8000c101130 */
[----:B------:R-:W2:Y:S01]  /*a670*/  @!P6 LDG.E.U8 R22, desc[UR48][R12.64+0x40] ;  /* 0x000040300c16e981 */ /* 0x000ea2000c1e1100 */
[----:B------:R-:W-:Y:S02]  /*a680*/  ISETP.LT.OR P5, PT, R0, 0x42, !P4 ;  /* 0x000000420000780c */ /* 0x000fe400067a1670 */
[----:B------:R-:W-:-:S04]  /*a690*/  @!P6 IADD3 R48, P1, R20, UR43, RZ ;  /* 0x0000002b1430ec10 */ /* 0x000fc8000ff3e0ff */
[----:B------:R-:W-:Y:S02]  /*a6a0*/  @!P6 IADD3.X R49, R21, UR42, RZ, P1, !PT ;  /* 0x0000002a1531ec10 */ /* 0x000fe40008ffe4ff */
[----:B--2---:R-:W-:-:S05]  /*a6b0*/  @!P6 PRMT R7, R22, 0x8880, RZ ;  /* 0x000088801607e816 */ /* 0x004fca00000000ff */
[----:B------:R-:W-:-:S04]  /*a6c0*/  @!P6 IMAD R184, R7, R18, RZ ;  /* 0x0000001207b8e224 */ /* 0x000fc800078e02ff */
[----:B-1----:R-:W-:-:S05]  /*a6d0*/  @!P6 IMAD R3, R42, R19, R184 ;  /* 0x000000132a03e224 */ /* 0x002fca00078e02b8 */
[----:B------:R1:W-:Y:S04]  /*a6e0*/  @!P6 STG.E.U8 desc[UR48][R48.64+0x40], R3 ;  /* 0x000040033000e986 */ /* 0x0003e8000c101130 */
[----:B------:R-:W2:Y:S01]  /*a6f0*/  @!P5 LDG.E.U8 R22, desc[UR48][R12.64+0x41] ;  /* 0x000041300c16d981 */ /* 0x000ea2000c1e1100 */
[----:B0-----:R-:W-:-:S04]  /*a700*/  @!P5 IADD3 R4, P1, R20, UR43, RZ ;  /* 0x0000002b1404dc10 */ /* 0x001fc8000ff3e0ff */
[----:B------:R-:W-:Y:S02]  /*a710*/  @!P5 IADD3.X R5, R21, UR42, RZ, P1, !PT ;  /* 0x0000002a1505dc10 */ /* 0x000fe40008ffe4ff */
[----:B--2---:R-:W-:-:S05]  /*a720*/  @!P5 PRMT R7, R22, 0x8880, RZ ;  /* 0x000088801607d816 */ /* 0x004fca00000000ff */
        /* <DEDUP_REMOVED lines=8> */
[----:B-1----:R-:W-:-:S05]  /*a7b0*/  @!P5 IMAD R3, R44, R19, R184 ;  /* 0x000000132c03d224 */ /* 0x002fca00078e02b8 */
[----:B------:R1:W-:Y:S04]  /*a7c0*/  @!P5 STG.E.U8 desc[UR48][R20.64+0x48], R3 ;  /* 0x000048031400d986 */ /* 0x0003e8000c101130 */
[----:B------:R-:W2:Y:S01]  /*a7d0*/  @!P6 LDG.E.U8 R22, desc[UR48][R14.64+0x49] ;  /* 0x000049300e16e981 */ /* 0x000ea2000c1e1100 */
[----:B------:R-:W-:Y:S02]  /*a7e0*/  ISETP.LT.OR P5, PT, R0, 0x49, !P4 ;  /* 0x000000490000780c */ /* 0x000fe400067a1670 */
[----:B--2---:R-:W-:-:S05]  /*a7f0*/  @!P6 PRMT R6, R22, 0x8880, RZ ;  /* 0x000088801606e816 */ /* 0x004fca00000000ff */
[----:B0-----:R-:W-:-:S04]  /*a800*/  @!P6 IMAD.MOV.U32 R5, RZ, RZ, R6 ;  /* 0x000000ffff05e224 */ /* 0x001fc800078e0006 */
[----:B------:R-:W-:-:S04]  /*a810*/  @!P6 IMAD R184, R5, R18, RZ ;  /* 0x0000001205b8e224 */ /* 0x000fc800078e02ff */
[----:B------:R-:W-:-:S05]  /*a820*/  @!P6 IMAD R45, R45, R19, R184 ;  /* 0x000000132d2de224 */ /* 0x000fca00078e02b8 */
[----:B------:R-:W-:Y:S04]  /*a830*/  @!P6 STG.E.U8 desc[UR48][R20.64+0x49], R45 ;  /* 0x0000492d1400e986 */ /* 0x000fe8000c101130 */
[----:B------:R-:W2:Y:S01]  /*a840*/  @!P5 LDG.E.U8 R22, desc[UR48][R12.64+0x48] ;  /* 0x000048300c16d981 */ /* 0x000ea2000c1e1100 */
[----:B------:R-:W-:Y:S02]  /*a850*/  ISETP.LT.OR P4, PT, R0, 0x4a, !P4 ;  /* 0x0000004a0000780c */ /* 0x000fe40006781670 */
[----:B------:R-:W-:Y:S02]  /*a860*/  @!P5 IADD3 R4, P6, R20, UR43, RZ ;  /* 0x0000002b1404dc10 */ /* 0x000fe4000ffde0ff */
[----:B--2---:R-:W-:-:S05]  /*a870*/  @!P5 PRMT R5, R22, 0x8880, RZ ;  /* 0x000088801605d816 */ /* 0x004fca00000000ff */
[----:B------:R-:W-:Y:S01]  /*a880*/  @!P5 IMAD R184, R5, R18, RZ ;  /* 0x0000001205b8d224 */ /* 0x000fe200078e02ff */
[----:B------:R-:W-:-:S03]  /*a890*/  @!P5 IADD3.X R5, R21, UR42, RZ, P6, !PT ;  /* 0x0000002a1505dc10 */ /* 0x000fc6000b7fe4ff */
[----:B-1----:R-:W-:-:S05]  /*a8a0*/  @!P5 IMAD R3, R46, R19, R184 ;  /* 0x000000132e03d224 */ /* 0x002fca00078e02b8 */
[----:B------:R0:W-:Y:S04]  /*a8b0*/  @!P5 STG.E.U8 desc[UR48][R4.64+0x48], R3 ;  /* 0x000048030400d986 */ /* 0x0001e8000c101130 */
[----:B------:R-:W2:Y:S01]  /*a8c0*/  @!P4 LDG.E.U8 R22, desc[UR48][R12.64+0x49] ;  /* 0x000049300c16c981 */ /* 0x000ea2000c1e1100 */
[----:B------:R-:W-:-:S04]  /*a8d0*/  ISETP.NE.AND P3, PT, R72, RZ, PT ;  /* 0x000000ff4800720c */ /* 0x000fc80003f65270 */
[----:B------:R-:W-:Y:S02]  /*a8e0*/  ISETP.LT.OR P5, PT, R0, 0x41, !P3 ;  /* 0x000000410000780c */ /* 0x000fe40005fa1670 */
[----:B------:R-:W-:Y:S02]  /*a8f0*/  @!P4 IADD3 R6, P6, R20, UR43, RZ ;  /* 0x0000002b1406cc10 */ /* 0x000fe4000ffde0ff */
[----:B--2---:R-:W-:-:S05]  /*a900*/  @!P4 PRMT R7, R22, 0x8880, RZ ;  /* 0x000088801607c816 */ /* 0x004fca00000000ff */
[----:B------:R-:W-:Y:S01]  /*a910*/  @!P4 IMAD R184, R7, R18, RZ ;  /* 0x0000001207b8c224 */ /* 0x000fe200078e02ff */
[----:B------:R-:W-:-:S03]  /*a920*/  @!P4 IADD3.X R7, R21, UR42, RZ, P6, !PT ;  /* 0x0000002a1507cc10 */ /* 0x000fc6000b7fe4ff */
[----:B------:R-:W-:-:S05]  /*a930*/  @!P4 IMAD R47, R47, R19, R184 ;  /* 0x000000132f2fc224 */ /* 0x000fca00078e02b8 */
[----:B------:R-:W-:Y:S04]  /*a940*/  @!P4 STG.E.U8 desc[UR48][R6.64+0x49], R47 ;  /* 0x0000492f0600c986 */ /* 0x000fe8000c101130 */
[----:B------:R-:W0:Y:S01]  /*a950*/  @!P5 LDG.E.U8 R22, desc[UR48][R170.64+0x40] ;  /* 0x00004030aa16d981 */ /* 0x000e22000c1e1100 */
[----:B------:R-:W-:Y:S02]  /*a960*/  ISETP.LT.OR P4, PT, R0, 0x42, !P3 ;  /* 0x000000420000780c */ /* 0x000fe40005f81670 */
[----:B0-----:R-:W-:-:S05]  /*a970*/  @!P5 PRMT R3, R22, 0x8880, RZ ;  /* 0x000088801603d816 */ /* 0x001fca00000000ff */
[----:B------:R-:W-:-:S04]  /*a980*/  @!P5 IMAD R184, R3, R18, RZ ;  /* 0x0000001203b8d224 */ /* 0x000fc800078e02ff */
[----:B------:R-:W-:-:S05]  /*a990*/  @!P5 IMAD R3, R32, R19, R184 ;  /* 0x000000132003d224 */ /* 0x000fca00078e02b8 */
[----:B------:R0:W-:Y:S04]  /*a9a0*/  @!P5 STG.E.U8 desc[UR48][R136.64+0x40], R3 ;  /* 0x000040038800d986 */ /* 0x0001e8000c101130 */
[----:B------:R-:W2:Y:S01]  /*a9b0*/  @!P4 LDG.E.U8 R22, desc[UR48][R170.64+0x41] ;  /* 0x00004130aa16c981 */ /* 0x000ea2000c1e1100 */
[----:B------:R-:W-:-:S04]  /*a9c0*/  ISETP.NE.AND P2, PT, R68, RZ, PT ;  /* 0x000000ff4400720c */ /* 0x000fc80003f45270 */
[----:B------:R-:W-:Y:S02]  /*a9d0*/  ISETP.LT.OR P5, PT, R0, 0x41, !P2 ;  /* 0x000000410000780c */ /* 0x000fe400057a1670 */
[----:B--2---:R-:W-:-:S05]  /*a9e0*/  @!P4 PRMT R5, R22, 0x8880, RZ ;  /* 0x000088801605c816 */ /* 0x004fca00000000ff */
        /* <DEDUP_REMOVED lines=9> */
[----:B0-----:R-:W-:-:S05]  /*aa80*/  @!P5 IMAD R3, R34, R19, R184 ;  /* 0x000000132203d224 */ /* 0x001fca00078e02b8 */
[----:B------:R0:W-:Y:S04]  /*aa90*/  @!P5 STG.E.U8 desc[UR48][R4.64+0x40], R3 ;  /* 0x000040030400d986 */ /* 0x0001e8000c101130 */
[----:B------:R-:W2:Y:S01]  /*aaa0*/  @!P4 LDG.E.U8 R22, desc[UR48][R10.64+0x41] ;  /* 0x000041300a16c981 */ /* 0x000ea2000c1e1100 */
        /* <DEDUP_REMOVED lines=36> */
[----:B------:R-:W2:Y:S01]  /*acf0*/  @!P3 LDG.E.U8 R22, desc[UR48][R186.64+0x40] ;  /* 0x00004030ba16b981 */ /* 0x000ea2000c1e1100 */
[----:B------:R-:W-:Y:S01]  /*ad00*/  ISETP.LT.OR P2, PT, R0, 0x42, !P1 ;  /* 0x000000420000780c */ /* 0x000fe20004f41670 */
[----:B0-----:R-:W-:Y:S02]  /*ad10*/  @!P3 IMAD.MOV.U32 R4, RZ, RZ, R160 ;  /* 0x000000ffff04b224 */ /* 0x001fe400078e00a0 */
[----:B------:R-:W-:Y:S01]  /*ad20*/  @!P3 IMAD.MOV.U32 R5, RZ, RZ, R129 ;  /* 0x000000ffff05b224 */ /* 0x000fe200078e0081 */
[----:B--2---:R-:W-:-:S05]  /*ad30*/  @!P3 PRMT R3, R22, 0x8880, RZ ;  /* 0x000088801603b816 */ /* 0x004fca00000000ff */
[----:B------:R-:W-:-:S04]  /*ad40*/  @!P3 IMAD R184, R3, R18, RZ ;  /* 0x0000001203b8b224 */ /* 0x000fc800078e02ff */
[----:B------:R-:W-:-:S05]  /*ad50*/  @!P3 IMAD R3, R24, R19, R184 ;  /* 0x000000131803b224 */ /* 0x000fca00078e02b8 */
[----:B------:R0:W-:Y:S04]  /*ad60*/  @!P3 STG.E.U8 desc[UR48][R4.64+0x40], R3 ;  /* 0x000040030400b986 */ /* 0x0001e8000c101130 */
[----:B------:R-:W2:Y:S01]  /*ad70*/  @!P2 LDG.E.U8 R22, desc[UR48][R186.64+0x41] ;  /* 0x00004130ba16a981 */ /* 0x000ea2000c1e1100 */
[----:B------:R-:W-:Y:S01]  /*ad80*/  ISETP.LT.OR P3, PT, R0, 0x41, !P0 ;  /* 0x000000410000780c */ /* 0x000fe20004761670 */
[----:B0-----:R-:W-:Y:S02]  /*ad90*/  @!P2 IMAD.MOV.U32 R4, RZ, RZ, R160 ;  /* 0x000000ffff04a224 */ /* 0x001fe400078e00a0 */
[----:B------:R-:W-:Y:S01]  /*ada0*/  @!P2 IMAD.MOV.U32 R5, RZ, RZ, R129 ;  /* 0x000000ffff05a224 */ /* 0x000fe200078e0081 */
[----:B--2---:R-:W-:-:S05]  /*adb0*/  @!P2 PRMT R8, R22, 0x8880, RZ ;  /* 0x000088801608a816 */ /* 0x004fca00000000ff */
[----:B------:R-:W-:-:S04]  /*adc0*/  @!P2 IMAD.MOV.U32 R7, RZ, RZ, R8 ;  /* 0x000000ffff07a224 */ /* 0x000fc800078e0008 */
[----:B------:R-:W-:-:S04]  /*add0*/  @!P2 IMAD R184, R7, R18, RZ ;  /* 0x0000001207b8a224 */ /* 0x000fc800078e02ff */
[----:B------:R-:W-:-:S05]  /*ade0*/  @!P2 IMAD R25, R25, R19, R184 ;  /* 0x000000131919a224 */ /* 0x000fca00078e02b8 */
[----:B------:R0:W-:Y:S04]  /*adf0*/  @!P2 STG.E.U8 desc[UR48][R4.64+0x41], R25 ;  /* 0x000041190400a986 */ /* 0x0001e8000c101130 */
[----:B------:R-:W2:Y:S01]  /*ae00*/  @!P3 LDG.E.U8 R22, desc[UR48][R168.64+0x40] ;  /* 0x00004030a816b981 */ /* 0x000ea2000c1e1100 */
[----:B------:R-:W-:Y:S02]  /*ae10*/  ISETP.LT.OR P2, PT, R0, 0x42, !P0 ;  /* 0x000000420000780c */ /* 0x000fe40004741670 */
[----:B--2---:R-:W-:-:S05]  /*ae20*/  @!P3 PRMT R6, R22, 0x8880, RZ ;  /* 0x000088801606b816 */ /* 0x004fca00000000ff */
[----:B------:R-:W-:Y:S01]  /*ae30*/  @!P3 IMAD.MOV.U32 R3, RZ, RZ, R6 ;  /* 0x000000ffff03b224 */ /* 0x000fe200078e0006 */
[----:B------:R-:W-:-:S03]  /*ae40*/  @!P3 IADD3 R6, P4, R160, UR43, RZ ;  /* 0x0000002ba006bc10 */ /* 0x000fc6000ff9e0ff */
[----:B------:R-:W-:Y:S01]  /*ae50*/  @!P3 IMAD R184, R3, R18, RZ ;  /* 0x0000001203b8b224 */ /* 0x000fe200078e02ff */
[----:B------:R-:W-:-:S03]  /*ae60*/  @!P3 IADD3.X R7, R129, UR42, RZ, P4, !PT ;  /* 0x0000002a8107bc10 */ /* 0x000fc6000a7fe4ff */
[----:B------:R-:W-:-:S05]  /*ae70*/  @!P3 IMAD R3, R26, R19, R184 ;  /* 0x000000131a03b224 */ /* 0x000fca00078e02b8 */
[----:B------:R-:W-:Y:S04]  /*ae80*/  @!P3 STG.E.U8 desc[UR48][R6.64+0x40], R3 ;  /* 0x000040030600b986 */ /* 0x000fe8000c101130 */
[----:B------:R-:W2:Y:S01]  /*ae90*/  @!P2 LDG.E.U8 R22, desc[UR48][R168.64+0x41] ;  /* 0x00004130a816a981 */ /* 0x000ea2000c1e1100 */
[----:B------:R-:W-:Y:S02]  /*aea0*/  ISETP.LT.OR P3, PT, R0, 0x49, !P1 ;  /* 0x000000490000780c */ /* 0x000fe40004f61670 */
[----:B0-----:R-:W-:Y:S02]  /*aeb0*/  @!P2 IADD3 R4, P4, R160, UR43, RZ ;  /* 0x0000002ba004ac10 */ /* 0x001fe4000ff9e0ff */
[----:B--2---:R-:W-:-:S05]  /*aec0*/  @!P2 PRMT R5, R22, 0x8880, RZ ;  /* 0x000088801605a816 */ /* 0x004fca00000000ff */
[----:B------:R-:W-:Y:S01]  /*aed0*/  @!P2 IMAD R184, R5, R18, RZ ;  /* 0x0000001205b8a224 */ /* 0x000fe200078e02ff */
[----:B------:R-:W-:-:S03]  /*aee0*/  @!P2 IADD3.X R5, R129, UR42, RZ, P4, !PT ;  /* 0x0000002a8105ac10 */ /* 0x000fc6000a7fe4ff */
[----:B------:R-:W-:-:S05]  /*aef0*/  @!P2 IMAD R27, R27, R19, R184 ;  /* 0x000000131b1ba224 */ /* 0x000fca00078e02b8 */
[----:B------:R0:W-:Y:S04]  /*af00*/  @!P2 STG.E.U8 desc[UR48][R4.64+0x41], R27 ;  /* 0x0000411b0400a986 */ /* 0x0001e8000c101130 */
        /* <DEDUP_REMOVED lines=24> */
[----:B------:R1:W-:Y:S04]  /*b090*/  @!P2 STG.E.U8 desc[UR48][R6.64+0x48], R3 ;  /* 0x000048030600a986 */ /* 0x0003e8000c101130 */
[----:B------:R-:W0:Y:S02]  /*b0a0*/  @!P0 LDG.E.U8 R22, desc[UR48][R168.64+0x49] ;  /* 0x00004930a8168981 */ /* 0x000e24000c1e1100 */
[----:B0-----:R-:W-:-:S05]  /*b0b0*/  @!P0 PRMT R5, R22, 0x8880, RZ ;  /* 0x0000888016058816 */ /* 0x001fca00000000ff */
[----:B------:R-:W-:-:S04]  /*b0c0*/  @!P0 IMAD R184, R5, R18, RZ ;  /* 0x0000001205b88224 */ /* 0x000fc800078e02ff */
[----:B------:R-:W-:Y:S01]  /*b0d0*/  IMAD R31, R31, R19, R184 ;  /* 0x000000131f1f7224 */ /* 0x000fe200078e02b8 */
[----:B-1----:R-:W-:Y:S06]  /*b0e0*/  @P0 BRA `(.L_x_110) ;  /* 0x0000002800e40947 */ /* 0x002fec0003800000 */
[----:B------:R-:W-:-:S04]  /*b0f0*/  IADD3 R160, P0, R160, UR43, RZ ;  /* 0x0000002ba0a07c10 */ /* 0x000fc8000ff1e0ff */
[----:B------:R-:W-:-:S05]  /*b100*/  IADD3.X R161, R129, UR42, RZ, P0, !PT ;  /* 0x0000002a81a17c10 */ /* 0x000fca00087fe4ff */
[----:B------:R0:W-:Y:S01]  /*b110*/  STG.E.U8 desc[UR48][R160.64+0x49], R31 ;  /* 0x0000491fa0007986 */ /* 0x0001e2000c101130 */
[----:B------:R-:W-:Y:S05]  /*b120*/  BRA `(.L_x_110) ;  /* 0x0000002800d47947 */ /* 0x000fea0003800000 */
.L_x_29:
[C---:B------:R-:W-:Y:S01]  /*b130*/  ISETP.GE.AND P6, PT, R3.reuse, 0x1, PT ;  /* 0x000000010300780c */ /* 0x040fe20003fc6270 */
[----:B------:R-:W-:Y:S01]  /*b140*/  ULDC.64 UR4, c[0x0][0x5c0] ;  /* 0x0001700000047ab9 */ /* 0x000fe20000000a00 */
[----:B------:R-:W-:Y:S02]  /*b150*/  ISETP.GE.AND P5, PT, R3, 0x9, PT ;  /* 0x000000090300780c */ /* 0x000fe40003fa6270 */
[C---:B------:R-:W-:Y:S02]  /*b160*/  ISETP.LT.OR P1, PT, R0.reuse, 0x1, !P6 ;  /* 0x000000010000780c */ /* 0x040fe40007721670 */
[----:B------:R-:W-:Y:S02]  /*b170*/  ISETP.LT.OR P2, PT, R0, 0x2, !P6 ;  /* 0x000000020000780c */ /* 0x000fe40007741670 */
[----:B------:R-:W-:Y:S01]  /*b180*/  IADD3 R4, P3, R8, UR4, RZ ;  /* 0x0000000408047c10 */ /* 0x000fe2000ff7e0ff */
[----:B------:R-:W-:Y:S01]  /*b190*/  UIMAD UR4, UR11, 0x78, URZ ;  /* 0x000000780b0478a4 */ /* 0x000fe2000f8e023f */
[----:B------:R-:W-:-:S02]  /*b1a0*/  ISETP.LT.OR P0, PT, R0, 0x1, !P5 ;  /* 0x000000010000780c */ /* 0x000fc40006f01670 */
[----:B------:R-:W-:Y:S02]  /*b1b0*/  IADD3.X R5, R10, UR5, RZ, P3, !PT ;  /* 0x000000050a057c10 */ /* 0x000fe40009ffe4ff */
[----:B------:R-:W-:Y:S02]  /*b1c0*/  ISETP.LT.OR P4, PT, R0, 0x2, !P5 ;  /* 0x000000020000780c */ /* 0x000fe40006f81670 */
[----:B------:R-:W-:Y:S01]  /*b1d0*/  IADD3 R6, P3, R4, UR43, RZ ;  /* 0x0000002b04067c10 */ /* 0x000fe2000ff7e0ff */
[-C--:B------:R-:W-:Y:S02]  /*b1e0*/  @!P1 IMAD R9, R176, R19.reuse, RZ ;  /* 0x00000013b0099224 */ /* 0x080fe400078e02ff */
[-C--:B------:R-:W-:Y:S01]  /*b1f0*/  @!P2 IMAD R177, R177, R19.reuse, RZ ;  /* 0x00000013b1b1a224 */ /* 0x080fe200078e02ff */
[----:B------:R-:W-:Y:S02]  /*b200*/  IADD3.X R7, R5, UR42, RZ, P3, !PT ;  /* 0x0000002a05077c10 */ /* 0x000fe40009ffe4ff */
[----:B------:R0:W-:Y:S01]  /*b210*/  @!P1 STG.E.U8 desc[UR48][R4.64], R9 ;  /* 0x0000000904009986 */ /* 0x0001e2000c101130 */
[----:B------:R-:W-:Y:S01]  /*b220*/  ISETP.LT.OR P1, PT, R0, 0x9, !P6 ;  /* 0x000000090000780c */ /* 0x000fe20007721670 */
[-C--:B------:R-:W-:Y:S01]  /*b230*/  @!P0 IMAD R11, R178, R19.reuse, RZ ;  /* 0x00000013b20b8224 */ /* 0x080fe200078e02ff */
[C---:B------:R-:W-:Y:S01]  /*b240*/  ISETP.LT.OR P3, PT, R0.reuse, 0x9, !P5 ;  /* 0x000000090000780c */ /* 0x040fe20006f61670 */
[----:B------:R-:W-:Y:S01]  /*b250*/  @!P2 STG.E.U8 desc[UR48][R4.64+0x1], R177 ;  /* 0x000001b10400a986 */ /* 0x000fe2000c101130 */
[C---:B------:R-:W-:Y:S01]  /*b260*/  ISETP.LT.OR P2, PT, R0.reuse, 0xa, !P6 ;  /* 0x0000000a0000780c */ /* 0x040fe20007741670 */
[----:B------:R-:W-:Y:S01]  /*b270*/  @!P4 IMAD R179, R179, R19, RZ ;  /* 0x00000013b3b3c224 */ /* 0x000fe200078e02ff */
[----:B------:R-:W-:Y:S01]  /*b280*/  ISETP.GE.AND P6, PT, R3, 0x81, PT ;  /* 0x000000810300780c */ /* 0x000fe20003fc6270 */
[----:B------:R1:W-:Y:S01]  /*b290*/  @!P0 STG.E.U8 desc[UR48][R6.64], R11 ;  /* 0x0000000b06008986 */ /* 0x0003e2000c101130 */
[----:B------:R-:W-:-:S02]  /*b2a0*/  ISETP.LT.OR P0, PT, R0, 0xa, !P5 ;  /* 0x0000000a0000780c */ /* 0x000fc40006f01670 */
[----:B------:R-:W-:Y:S01]  /*b2b0*/  ISETP.GE.AND P5, PT, R3, 0x89, PT ;  /* 0x000000890300780c */ /* 0x000fe20003fa6270 */
[----:B------:R-:W-:Y:S02]  /*b2c0*/  @!P4 STG.E.U8 desc[UR48][R6.64+0x1], R179 ;  /* 0x000001b30600c986 */ /* 0x000fe4000c101130 */
[-C--:B------:R-:W-:Y:S02]  /*b2d0*/  @!P1 IMAD R13, R180, R19.reuse, RZ ;  /* 0x00000013b40d9224 */ /* 0x080fe400078e02ff */
[-C--:B0-----:R-:W-:Y:S02]  /*b2e0*/  @!P3 IMAD R9, R182, R19.reuse, RZ ;  /* 0x00000013b609b224 */ /* 0x081fe400078e02ff */
[----:B------:R-:W-:Y:S01]  /*b2f0*/  @!P2 IMAD R181, R181, R19, RZ ;  /* 0x00000013b5b5a224 */ /* 0x000fe200078e02ff */
[----:B------:R-:W-:Y:S01]  /*b300*/  @!P1 STG.E.U8 desc[UR48][R4.64+0x8], R13 ;  /* 0x0000080d04009986 */ /* 0x000fe2000c101130 */
[----:B------:R-:W-:Y:S01]  /*b310*/  ISETP.LT.OR P1, PT, R0, 0x1, !P6 ;  /* 0x000000010000780c */ /* 0x000fe20007721670 */
[----:B-1----:R-:W-:-:S02]  /*b320*/  IMAD.U32 R11, RZ, RZ, UR10 ;  /* 0x0000000aff0b7e24 */ /* 0x002fc4000f8e00ff */
[----:B------:R-:W-:Y:S01]  /*b330*/  @!P2 STG.E.U8 desc[UR48][R4.64+0x9], R181 ;  /* 0x000009b50400a986 */ /* 0x000fe2000c101130 */
[-C--:B------:R-:W-:Y:S01]  /*b340*/  @!P0 IMAD R183, R183, R19.reuse, RZ ;  /* 0x00000013b7b78224 */ /* 0x080fe200078e02ff */
[C---:B------:R-:W-:Y:S01]  /*b350*/  ISETP.LT.OR P2, PT, R0.reuse, 0x2, !P6 ;  /* 0x000000020000780c */ /* 0x040fe20007741670 */
[----:B------:R-:W-:Y:S01]  /*b360*/  IMAD.WIDE.U32 R10, R11, 0x78, R6 ;  /* 0x000000780b0a7825 */ /* 0x000fe200078e0006 */
[----:B------:R0:W-:Y:S01]  /*b370*/  @!P3 STG.E.U8 desc[UR48][R6.64+0x8], R9 ;  /* 0x000008090600b986 */ /* 0x0001e2000c101130 */
[C---:B------:R-:W-:Y:S02]  /*b380*/  ISETP.LT.OR P3, PT, R0.reuse, 0x11, !P5 ;  /* 0x000000110000780c */ /* 0x040fe40006f61670 */
[----:B------:R-:W-:Y:S01]  /*b390*/  VIADD R11, R11, UR4 ;  /* 0x000000040b0b7c36 */ /* 0x000fe20008000000 */
[----:B------:R-:W-:Y:S01]  /*b3a0*/  @!P0 STG.E.U8 desc[UR48][R6.64+0x9], R183 ;  /* 0x000009b706008986 */ /* 0x000fe2000c101130 */
[----:B------:R-:W-:Y:S01]  /*b3b0*/  ISETP.LT.OR P0, PT, R0, 0x1, !P5 ;  /* 0x000000010000780c */ /* 0x000fe20006f01670 */
[----:B------:R-:W-:-:S05]  /*b3c0*/  @!P1 IMAD R15, R168, R19, RZ ;  /* 0x00000013a80f9224 */ /* 0x000fca00078e02ff */
[----:B------:R-:W-:Y:S01]  /*b3d0*/  @!P2 IMAD R169, R169, R19, RZ ;  /* 0x00000013a9a9a224 */ /* 0x000fe200078e02ff */
[----:B------:R-:W-:Y:S01]  /*b3e0*/  @!P1 STG.E.U8 desc[UR48][R10.64], R15 ;  /* 0x0000000f0a009986 */ /* 0x000fe2000c101130 */
[----:B------:R-:W-:-:S03]  /*b3f0*/  ISETP.LT.OR P1, PT, R0, 0x2, !P5 ;  /* 0x000000020000780c */ /* 0x000fc60006f21670 */
[----:B------:R1:W-:Y:S02]  /*b400*/  @!P2 STG.E.U8 desc[UR48][R10.64+0x1], R169 ;  /* 0x000001a90a00a986 */ /* 0x0003e4000c101130 */
[----:B------:R-:W-:Y:S01]  /*b410*/  @!P0 IADD3 R8, P2, R10, UR43, RZ ;  /* 0x0000002b0a088c10 */ /* 0x000fe2000ff5e0ff */
[----:B------:R-:W-:-:S03]  /*b420*/  @!P0 IMAD R21, R170, R19, RZ ;  /* 0x00000013aa158224 */ /* 0x000fc600078e02ff */
[----:B0-----:R-:W-:-:S04]  /*b430*/  @!P0 IADD3.X R9, R11, UR42, RZ, P2, !PT ;  /* 0x0000002a0b098c10 */ /* 0x001fc800097fe4ff */
[----:B------:R-:W-:Y:S01]  /*b440*/  @!P1 IADD3 R12, P2, R10, UR43, RZ ;  /* 0x0000002b0a0c9c10 */ /* 0x000fe2000ff5e0ff */
[----:B------:R0:W-:Y:S01]  /*b450*/  @!P0 STG.E.U8 desc[UR48][R8.64], R21 ;  /* 0x0000001508008986 */ /* 0x0001e2000c101130 */
[C---:B------:R-:W-:Y:S01]  /*b460*/  ISETP.LT.OR P0, PT, R0.reuse, 0x9, !P6 ;  /* 0x000000090000780c */ /* 0x040fe20007701670 */
[----:B------:R-:W-:Y:S01]  /*b470*/  @!P1 IMAD R171, R171, R19, RZ ;  /* 0x00000013abab9224 */ /* 0x000fe200078e02ff */
[----:B------:R-:W-:Y:S02]  /*b480*/  @!P1 IADD3.X R13, R11, UR42, RZ, P2, !PT ;  /* 0x0000002a0b0d9c10 */ /* 0x000fe400097fe4ff */
[----:B------:R-:W-:-:S03]  /*b490*/  ISETP.LT.OR P2, PT, R0, 0xa, !P6 ;  /* 0x0000000a0000780c */ /* 0x000fc60007741670 */
[----:B------:R2:W-:Y:S01]  /*b4a0*/  @!P1 STG.E.U8 desc[UR48][R12.64+0x1], R171 ;  /* 0x000001ab0c009986 */ /* 0x0005e2000c101130 */
[----:B------:R-:W-:-:S05]  /*b4b0*/  ISETP.LT.OR P1, PT, R0, 0x9, !P5 ;  /* 0x000000090000780c */ /* 0x000fca0006f21670 */
[-C--:B-1----:R-:W-:Y:S02]  /*b4c0*/  @!P0 IMAD R169, R172, R19.reuse, RZ ;  /* 0x00000013aca98224 */ /* 0x082fe400078e02ff */
[----:B0-----:R-:W-:Y:S02]  /*b4d0*/  @!P0 IMAD.MOV.U32 R8, RZ, RZ, R10 ;  /* 0x000000ffff088224 */ /* 0x001fe400078e000a */
[----:B------:R-:W-:Y:S02]  /*b4e0*/  @!P0 IMAD.MOV.U32 R9, RZ, RZ, R11 ;  /* 0x000000ffff098224 */ /* 0x000fe400078e000b */
[-C--:B------:R-:W-:Y:S02]  /*b4f0*/  @!P2 IMAD R173, R173, R19.reuse, RZ ;  /* 0x00000013adada224 */ /* 0x080fe400078e02ff */
[----:B--2---:R-:W-:Y:S01]  /*b500*/  @!P1 IMAD R171, R174, R19, RZ ;  /* 0x00000013aeab9224 */ /* 0x004fe200078e02ff */
[----:B------:R0:W-:Y:S01]  /*b510*/  @!P0 STG.E.U8 desc[UR48][R8.64+0x8], R169 ;  /* 0x000008a908008986 */ /* 0x0001e2000c101130 */
[----:B------:R-:W-:Y:S01]  /*b520*/  ISETP.LT.OR P0, PT, R0, 0xa, !P5 ;  /* 0x0000000a0000780c */ /* 0x000fe20006f01670 */
[----:B------:R-:W-:Y:S01]  /*b530*/  IMAD.U32 R13, RZ, RZ, UR10 ;  /* 0x0000000aff0d7e24 */ /* 0x000fe2000f8e00ff */
[----:B------:R-:W-:Y:S01]  /*b540*/  ISETP.GE.AND P5, PT, R3, 0x101, PT ;  /* 0x000001010300780c */ /* 0x000fe20003fa6270 */
[----:B------:R1:W-:Y:S01]  /*b550*/  @!P2 STG.E.U8 desc[UR48][R10.64+0x9], R173 ;  /* 0x000009ad0a00a986 */ /* 0x0003e2000c101130 */
[----:B------:R-:W-:-:S04]  /*b560*/  @!P1 IADD3 R14, P2, R10, UR43, RZ ;  /* 0x0000002b0a0e9c10 */ /* 0x000fc8000ff5e0ff */
[----:B------:R-:W-:Y:S02]  /*b570*/  @!P1 IADD3.X R15, R11, UR42, RZ, P2, !PT ;  /* 0x0000002a0b0f9c10 */ /* 0x000fe400097fe4ff */
[----:B------:R-:W-:Y:S01]  /*b580*/  ISETP.GE.AND P2, PT, R3, 0x109, PT ;  /* 0x000001090300780c */ /* 0x000fe20003f46270 */
[----:B0-----:R-:W-:Y:S02]  /*b590*/  IMAD.WIDE.U32 R8, R13, 0x78, R6 ;  /* 0x000000780d087825 */ /* 0x001fe400078e0006 */
[----:B------:R0:W-:Y:S01]  /*b5a0*/  @!P1 STG.E.U8 desc[UR48][R14.64+0x8], R171 ;  /* 0x000008ab0e009986 */ /* 0x0001e2000c101130 */
[----:B------:R-:W-:Y:S01]  /*b5b0*/  @!P0 IADD3 R20, P1, R10, UR43, RZ ;  /* 0x0000002b0a148c10 */ /* 0x000fe2000ff3e0ff */
[----:B------:R-:W-:Y:S02]  /*b5c0*/  @!P0 IMAD R175, R175, R19, RZ ;  /* 0x00000013afaf8224 */ /* 0x000fe400078e02ff */
[----:B------:R-:W-:Y:S01]  /*b5d0*/  VIADD R9, R9, UR4 ;  /* 0x0000000409097c36 */ /* 0x000fe20008000000 */
[----:B------:R-:W-:-:S02]  /*b5e0*/  @!P0 IADD3.X R21, R11, UR42, RZ, P1, !PT ;  /* 0x0000002a0b158c10 */ /* 0x000fc40008ffe4ff */
[----:B------:R-:W-:-:S03]  /*b5f0*/  IADD3 R12, P1, R10, UR41, RZ ;  /* 0x000000290a0c7c10 */ /* 0x000fc6000ff3e0ff */
[----:B------:R2:W-:Y:S01]  /*b600*/  @!P0 STG.E.U8 desc[UR48][R20.64+0x9], R175 ;  /* 0x000009af14008986 */ /* 0x0005e2000c101130 */
[----:B------:R-:W-:Y:S02]  /*b610*/  ISETP.LT.OR P0, PT, R0, 0x1, !P5 ;  /* 0x000000010000780c */ /* 0x000fe40006f01670 */
[----:B------:R-:W-:Y:S02]  /*b620*/  IADD3.X R13, R11, UR40, RZ, P1, !PT ;  /* 0x000000280b0d7c10 */ /* 0x000fe40008ffe4ff */
[----:B-1----:R-:W-:-:S04]  /*b630*/  @!P3 IADD3 R10, P1, R8, UR43, RZ ;  /* 0x0000002b080abc10 */ /* 0x002fc8000ff3e0ff */
[----:B------:R-:W-:Y:S02]  /*b640*/  @!P3 IADD3.X R11, R9, UR42, RZ, P1, !PT ;  /* 0x0000002a090bbc10 */ /* 0x000fe40008ffe4ff */
[----:B------:R-:W-:-:S03]  /*b650*/  ISETP.LT.OR P1, PT, R0, 0x1, !P2 ;  /* 0x000000010000780c */ /* 0x000fc60005721670 */
[----:B------:R-:W-:-:S05]  /*b660*/  @!P0 IMAD R169, R160, R19, RZ ;  /* 0x00000013a0a98224 */ /* 0x000fca00078e02ff */
[----:B------:R1:W-:Y:S01]  /*b670*/  @!P0 STG.E.U8 desc[UR48][R12.64], R169 ;  /* 0x000000a90c008986 */ /* 0x0003e2000c101130 */
[----:B------:R-:W-:-:S04]  /*b680*/  ISETP.LT.OR P0, PT, R0, 0x2, !P5 ;  /* 0x000000020000780c */ /* 0x000fc80006f01670 */
[----:B0-----:R-:W-:Y:S01]  /*b690*/  @!P1 IADD3 R14, P4, R12, UR43, RZ ;  /* 0x0000002b0c0e9c10 */ /* 0x001fe2000ff9e0ff */
[----:B--2---:R-:W-:-:S03]  /*b6a0*/  @!P1 IMAD R21, R162, R19, RZ ;  /* 0x00000013a2159224 */ /* 0x004fc600078e02ff */
[----:B------:R-:W-:-:S05]  /*b6b0*/  @!P1 IADD3.X R15, R13, UR42, RZ, P4, !PT ;  /* 0x0000002a0d0f9c10 */ /* 0x000fca000a7fe4ff */
[----:B------:R-:W-:-:S05]  /*b6c0*/  @!P0 IMAD R171, R161, R19, RZ ;  /* 0x00000013a1ab8224 */ /* 0x000fca00078e02ff */
[----:B------:R-:W-:Y:S01]  /*b6d0*/  @!P0 STG.E.U8 desc[UR48][R12.64+0x1], R171 ;  /* 0x000001ab0c008986 */ /* 0x000fe2000c101130 */
[----:B------:R-:W-:-:S03]  /*b6e0*/  ISETP.LT.OR P0, PT, R0, 0x2, !P2 ;  /* 0x000000020000780c */ /* 0x000fc60005701670 */
[----:B------:R-:W-:Y:S01]  /*b6f0*/  @!P1 STG.E.U8 desc[UR48][R14.64], R21 ;  /* 0x000000150e009986 */ /* 0x000fe2000c101130 */
[----:B------:R-:W-:-:S09]  /*b700*/  ISETP.LT.OR P1, PT, R0, 0x9, !P2 ;  /* 0x000000090000780c */ /* 0x000fd20005721670 */
[----:B------:R-:W-:Y:S01]  /*b710*/  @!P0 IADD3 R160, P4, R12, UR43, RZ ;  /* 0x0000002b0ca08c10 */ /* 0x000fe2000ff9e0ff */
[----:B------:R-:W-:-:S03]  /*b720*/  @!P0 IMAD R173, R163, R19, RZ ;  /* 0x00000013a3ad8224 */ /* 0x000fc600078e02ff */
[----:B------:R-:W-:Y:S02]  /*b730*/  @!P0 IADD3.X R161, R13, UR42, RZ, P4, !PT ;  /* 0x0000002a0da18c10 */ /* 0x000fe4000a7fe4ff */
[----:B------:R-:W-:-:S03]  /*b740*/  @!P1 IADD3 R168, P4, R12, UR43, RZ ;  /* 0x0000002b0ca89c10 */ /* 0x000fc6000ff9e0ff */
[----:B------:R0:W-:Y:S01]  /*b750*/  @!P0 STG.E.U8 desc[UR48][R160.64+0x1], R173 ;  /* 0x000001ada0008986 */ /* 0x0001e2000c101130 */
[----:B------:R-:W-:Y:S02]  /*b760*/  ISETP.LT.OR P0, PT, R0, 0x9, !P5 ;  /* 0x000000090000780c */ /* 0x000fe40006f01670 */
[----:B-1----:R-:W-:Y:S01]  /*b770*/  @!P1 IADD3.X R169, R13, UR42, RZ, P4, !PT ;  /* 0x0000002a0da99c10 */ /* 0x002fe2000a7fe4ff */
[----:B0-----:R-:W-:-:S10]  /*b780*/  @!P1 IMAD R161, R166, R19, RZ ;  /* 0x00000013a6a19224 */ /* 0x001fd400078e02ff */
[----:B------:R-:W-:Y:S02]  /*b790*/  @!P0 IMAD R171, R164, R19, RZ ;  /* 0x00000013a4ab8224 */ /* 0x000fe400078e02ff */
[----:B------:R-:W-:Y:S02]  /*b7a0*/  @!P0 IMAD.MOV.U32 R14, RZ, RZ, R12 ;  /* 0x000000ffff0e8224 */ /* 0x000fe400078e000c */
[----:B------:R-:W-:-:S05]  /*b7b0*/  @!P0 IMAD.MOV.U32 R15, RZ, RZ, R13 ;  /* 0x000000ffff0f8224 */ /* 0x000fca00078e000d */
[----:B------:R0:W-:Y:S01]  /*b7c0*/  @!P0 STG.E.U8 desc[UR48][R14.64+0x8], R171 ;  /* 0x000008ab0e008986 */ /* 0x0001e2000c101130 */
[----:B------:R-:W-:-:S13]  /*b7d0*/  ISETP.LT.OR P0, PT, R0, 0xa, !P5 ;  /* 0x0000000a0000780c */ /* 0x000fda0006f01670 */
[----:B------:R-:W-:Y:S02]  /*b7e0*/  @!P0 IMAD R165, R165, R19, RZ ;  /* 0x00000013a5a58224 */ /* 0x000fe400078e02ff */
[----:B------:R-:W-:Y:S02]  /*b7f0*/  @!P0 IMAD.MOV.U32 R20, RZ, RZ, R12 ;  /* 0x000000ffff148224 */ /* 0x000fe400078e000c */
[----:B------:R-:W-:-:S05]  /*b800*/  @!P0 IMAD.MOV.U32 R21, RZ, RZ, R13 ;  /* 0x000000ffff158224 */ /* 0x000fca00078e000d */
[----:B------:R-:W-:Y:S01]  /*b810*/  @!P0 STG.E.U8 desc[UR48][R20.64+0x9], R165 ;  /* 0x000009a514008986 */ /* 0x000fe2000c101130 */
[----:B------:R-:W-:-:S03]  /*b820*/  ISETP.LT.OR P0, PT, R0, 0xa, !P2 ;  /* 0x0000000a0000780c */ /* 0x000fc60005701670 */
[----:B------:R-:W-:Y:S10]  /*b830*/  @!P1 STG.E.U8 desc[UR48][R168.64+0x8], R161 ;  /* 0x000008a1a8009986 */ /* 0x000ff4000c101130 */
[C---:B------:R-:W-:Y:S01]  /*b840*/  @!P0 IADD3 R162, P4, R12.reuse, UR43, RZ ;  /* 0x0000002b0ca28c10 */ /* 0x040fe2000ff9e0ff */
[----:B------:R-:W-:Y:S01]  /*b850*/  @!P0 IMAD R167, R167, R19, RZ ;  /* 0x00000013a7a78224 */ /* 0x000fe200078e02ff */
[----:B------:R-:W-:-:S02]  /*b860*/  IADD3 R12, P1, R12, UR41, RZ ;  /* 0x000000290c0c7c10 */ /* 0x000fc4000ff3e0ff */
[C---:B------:R-:W-:Y:S02]  /*b870*/  @!P0 IADD3.X R163, R13.reuse, UR42, RZ, P4, !PT ;  /* 0x0000002a0da38c10 */ /* 0x040fe4000a7fe4ff */
[----:B------:R-:W-:Y:S02]  /*b880*/  IADD3.X R13, R13, UR40, RZ, P1, !PT ;  /* 0x000000280d0d7c10 */ /* 0x000fe40008ffe4ff */
[C---:B------:R-:W-:Y:S01]  /*b890*/  ISETP.GE.AND P1, PT, R3.reuse, 0x189, PT ;  /* 0x000001890300780c */ /* 0x040fe20003f26270 */
[----:B------:R1:W-:Y:S01]  /*b8a0*/  @!P0 STG.E.U8 desc[UR48][R162.64+0x9], R167 ;  /* 0x000009a7a2008986 */ /* 0x0003e2000c101130 */
[----:B------:R-:W-:Y:S02]  /*b8b0*/  ISETP.GE.AND P0, PT, R3, 0x181, PT ;  /* 0x000001810300780c */ /* 0x000fe40003f06270 */
[----:B------:R-:W-:-:S13]  /*b8c0*/  ISETP.LT.OR P5, PT, R0, 0x1, !P1 ;  /* 0x000000010000780c */ /* 0x000fda0004fa1670 */
[----:B0-----:R-:W-:Y:S01]  /*b8d0*/  @!P5 IADD3 R14, P4, R12, UR43, RZ ;  /* 0x0000002b0c0edc10 */ /* 0x001fe2000ff9e0ff */
[----:B-1----:R-:W-:-:S03]  /*b8e0*/  @!P5 IMAD R163, R154, R19, RZ ;  /* 0x000000139aa3d224 */ /* 0x002fc600078e02ff */
[----:B------:R-:W-:Y:S02]  /*b8f0*/  @!P5 IADD3.X R15, R13, UR42, RZ, P4, !PT ;  /* 0x0000002a0d0fdc10 */ /* 0x000fe4000a7fe4ff */
[----:B------:R-:W-:-:S13]  /*b900*/  ISETP.LT.OR P4, PT, R0, 0x1, !P0 ;  /* 0x000000010000780c */ /* 0x000fda0004781670 */
[----:B------:R-:W-:-:S05]  /*b910*/  @!P4 IMAD R161, R152, R19, RZ ;  /* 0x0000001398a1c224 */ /* 0x000fca00078e02ff */
[----:B------:R-:W-:Y:S01]  /*b920*/  @!P4 STG.E.U8 desc[UR48][R12.64], R161 ;  /* 0x000000a10c00c986 */ /* 0x000fe2000c101130 */
[----:B------:R-:W-:-:S13]  /*b930*/  ISETP.LT.OR P4, PT, R0, 0x2, !P0 ;  /* 0x000000020000780c */ /* 0x000fda0004781670 */
        /* <DEDUP_REMOVED lines=11> */
[----:B------:R-:W-:Y:S01]  /*b9f0*/  @!P5 IADD3.X R153, R13, UR42, RZ, P6, !PT ;  /* 0x0000002a0d99dc10 */ /* 0x000fe2000b7fe4ff */
[----:B0-----:R-:W-:-:S10]  /*ba00*/  @!P5 IMAD R21, R158, R19, RZ ;  /* 0x000000139e15d224 */ /* 0x001fd400078e02ff */
[----:B------:R-:W-:-:S05]  /*ba10*/  @!P4 IMAD R161, R156, R19, RZ ;  /* 0x000000139ca1c224 */ /* 0x000fca00078e02ff */
[----:B------:R-:W-:Y:S01]  /*ba20*/  @!P4 STG.E.U8 desc[UR48][R12.64+0x8], R161 ;  /* 0x000008a10c00c986 */ /* 0x000fe2000c101130 */
[----:B------:R-:W-:-:S13]  /*ba30*/  ISETP.LT.OR P4, PT, R0, 0xa, !P0 ;  /* 0x0000000a0000780c */ /* 0x000fda0004781670 */
[----:B------:R-:W-:-:S05]  /*ba40*/  @!P4 IMAD R157, R157, R19, RZ ;  /* 0x000000139d9dc224 */ /* 0x000fca00078e02ff */
[----:B------:R0:W-:Y:S01]  /*ba50*/  @!P4 STG.E.U8 desc[UR48][R12.64+0x9], R157 ;  /* 0x0000099d0c00c986 */ /* 0x0001e2000c101130 */
[----:B------:R-:W-:-:S03]  /*ba60*/  ISETP.LT.OR P4, PT, R0, 0xa, !P1 ;  /* 0x0000000a0000780c */ /* 0x000fc60004f81670 */
[----:B------:R-:W-:Y:S01]  /*ba70*/  @!P5 STG.E.U8 desc[UR48][R152.64+0x8], R21 ;  /* 0x000008159800d986 */ /* 0x000fe2000c101130 */
[----:B------:R-:W-:-:S09]  /*ba80*/  ISETP.GE.AND P5, PT, R3, 0x9, PT ;  /* 0x000000090300780c */ /* 0x000fd20003fa6270 */
[----:B------:R-:W-:Y:S01]  /*ba90*/  @!P4 IADD3 R14, P6, R12, UR43, RZ ;  /* 0x0000002b0c0ecc10 */ /* 0x000fe2000ffde0ff */
[----:B------:R-:W-:-:S03]  /*baa0*/  @!P4 IMAD R159, R159, R19, RZ ;  /* 0x000000139f9fc224 */ /* 0x000fc600078e02ff */
[----:B------:R-:W-:Y:S02]  /*bab0*/  @!P4 IADD3.X R15, R13, UR42, RZ, P6, !PT ;  /* 0x0000002a0d0fcc10 */ /* 0x000fe4000b7fe4ff */
[----:B------:R-:W-:-:S03]  /*bac0*/  ISETP.GE.AND P6, PT, R3, 0x1, PT ;  /* 0x000000010300780c */ /* 0x000fc60003fc6270 */
[----:B------:R-:W-:Y:S01]  /*bad0*/  @!P4 STG.E.U8 desc[UR48][R14.64+0x9], R159 ;  /* 0x0000099f0e00c986 */ /* 0x000fe2000c101130 */
[----:B------:R-:W-:-:S13]  /*bae0*/  ISETP.LT.OR P4, PT, R0, 0x11, !P6 ;  /* 0x000000110000780c */ /* 0x000fda0007781670 */
[----:B------:R-:W-:-:S05]  /*baf0*/  @!P4 IMAD R155, R144, R19, RZ ;  /* 0x00000013909bc224 */ /* 0x000fca00078e02ff */
[----:B------:R-:W-:Y:S01]  /*bb00*/  @!P4 STG.E.U8 desc[UR48][R4.64+0x10], R155 ;  /* 0x0000109b0400c986 */ /* 0x000fe2000c101130 */
[----:B------:R-:W-:-:S13]  /*bb10*/  ISETP.LT.OR P4, PT, R0, 0x12, !P6 ;  /* 0x000000120000780c */ /* 0x000fda0007781670 */
[----:B------:R-:W-:-:S05]  /*bb20*/  @!P4 IMAD R145, R145, R19, RZ ;  /* 0x000000139191c224 */ /* 0x000fca00078e02ff */
[----:B------:R-:W-:Y:S01]  /*bb30*/  @!P4 STG.E.U8 desc[UR48][R4.64+0x11], R145 ;  /* 0x000011910400c986 */ /* 0x000fe2000c101130 */
[----:B------:R-:W-:-:S13]  /*bb40*/  ISETP.LT.OR P4, PT, R0, 0x11, !P5 ;  /* 0x000000110000780c */ /* 0x000fda0006f81670 */
[----:B0-----:R-:W-:-:S05]  /*bb50*/  @!P4 IMAD R13, R146, R19, RZ ;  /* 0x00000013920dc224 */ /* 0x001fca00078e02ff */
[----:B------:R-:W-:Y:S01]  /*bb60*/  @!P4 STG.E.U8 desc[UR48][R6.64+0x10], R13 ;  /* 0x0000100d0600c986 */ /* 0x000fe2000c101130 */
[----:B------:R-:W-:-:S13]  /*bb70*/  ISETP.LT.OR P4, PT, R0, 0x12, !P5 ;  /* 0x000000120000780c */ /* 0x000fda0006f81670 */
[----:B------:R-:W-:-:S05]  /*bb80*/  @!P4 IMAD R147, R147, R19, RZ ;  /* 0x000000139393c224 */ /* 0x000fca00078e02ff */
[----:B------:R0:W-:Y:S01]  /*bb90*/  @!P4 STG.E.U8 desc[UR48][R6.64+0x11], R147 ;  /* 0x000011930600c986 */ /* 0x0001e2000c101130 */
[----:B------:R-:W-:Y:S01]  /*bba0*/  ISETP.LT.OR P4, PT, R0, 0x19, !P6 ;  /* 0x000000190000780c */ /* 0x000fe20007781670 */
[----:B0-----:R-:W-:-:S12]  /*bbb0*/  @!P3 IMAD R147, R138, R19, RZ ;  /* 0x000000138a93b224 */ /* 0x001fd800078e02ff */
[----:B------:R-:W-:-:S05]  /*bbc0*/  @!P4 IMAD R15, R148, R19, RZ ;  /* 0x00000013940fc224 */ /* 0x000fca00078e02ff */
[----:B------:R0:W-:Y:S01]  /*bbd0*/  @!P4 STG.E.U8 desc[UR48][R4.64+0x18], R15 ;  /* 0x0000180f0400c986 */ /* 0x0001e2000c101130 */
[----:B------:R-:W-:Y:S02]  /*bbe0*/  ISETP.LT.OR P4, PT, R0, 0x1a, !P6 ;  /* 0x0000001a0000780c */ /* 0x000fe40007781670 */
[----:B------:R-:W-:-:S11]  /*bbf0*/  ISETP.GE.AND P6, PT, R3, 0x89, PT ;  /* 0x000000890300780c */ /* 0x000fd60003fc6270 */
[----:B------:R-:W-:-:S05]  /*bc00*/  @!P4 IMAD R149, R149, R19, RZ ;  /* 0x000000139595c224 */ /* 0x000fca00078e02ff */
[----:B------:R-:W-:Y:S01]  /*bc10*/  @!P4 STG.E.U8 desc[UR48][R4.64+0x19], R149 ;  /* 0x000019950400c986 */ /* 0x000fe2000c101130 */
[----:B------:R-:W-:-:S13]  /*bc20*/  ISETP.LT.OR P4, PT, R0, 0x19, !P5 ;  /* 0x000000190000780c */ /* 0x000fda0006f81670 */
[----:B------:R-:W-:-:S05]  /*bc30*/  @!P4 IMAD R21, R150, R19, RZ ;  /* 0x000000139615c224 */ /* 0x000fca00078e02ff */
[----:B------:R1:W-:Y:S01]  /*bc40*/  @!P4 STG.E.U8 desc[UR48][R6.64+0x18], R21 ;  /* 0x000018150600c986 */ /* 0x0003e2000c101130 */
[C---:B------:R-:W-:Y:S02]  /*bc50*/  ISETP.LT.OR P4, PT, R0.reuse, 0x1a, !P5 ;  /* 0x0000001a0000780c */ /* 0x040fe40006f81670 */
[----:B------:R-:W-:-:S11]  /*bc60*/  ISETP.LT.OR P5, PT, R0, 0x12, !P6 ;  /* 0x000000120000780c */ /* 0x000fd600077a1670 */
[-C--:B------:R-:W-:Y:S02]  /*bc70*/  @!P4 IMAD R151, R151, R19.reuse, RZ ;  /* 0x000000139797c224 */ /* 0x080fe400078e02ff */
[----:B------:R-:W-:-:S03]  /*bc80*/  @!P5 IMAD R139, R139, R19, RZ ;  /* 0x000000138b8bd224 */ /* 0x000fc600078e02ff */
[----:B------:R-:W-:Y:S01]  /*bc90*/  @!P4 STG.E.U8 desc[UR48][R6.64+0x19], R151 ;  /* 0x000019970600c986 */ /* 0x000fe2000c101130 */
[----:B------:R-:W-:-:S04]  /*bca0*/  @!P5 IADD3 R12, P4, R8, UR43, RZ ;  /* 0x0000002b080cdc10 */ /* 0x000fc8000ff9e0ff */
[----:B------:R-:W-:Y:S02]  /*bcb0*/  @!P5 IADD3.X R13, R9, UR42, RZ, P4, !PT ;  /* 0x0000002a090ddc10 */ /* 0x000fe4000a7fe4ff */
[----:B------:R-:W-:-:S04]  /*bcc0*/  ISETP.GE.AND P4, PT, R3, 0x81, PT ;  /* 0x000000810300780c */ /* 0x000fc80003f86270 */
[----:B------:R-:W-:-:S13]  /*bcd0*/  ISETP.LT.OR P4, PT, R0, 0x11, !P4 ;  /* 0x000000110000780c */ /* 0x000fda0006781670 */
[----:B0-----:R-:W-:-:S05]  /*bce0*/  @!P4 IMAD R15, R136, R19, RZ ;  /* 0x00000013880fc224 */ /* 0x001fca00078e02ff */
[----:B------:R-:W-:Y:S01]  /*bcf0*/  @!P4 STG.E.U8 desc[UR48][R8.64+0x10], R15 ;  /* 0x0000100f0800c986 */ /* 0x000fe2000c101130 */
[----:B------:R-:W-:-:S04]  /*bd00*/  ISETP.GE.AND P4, PT, R3, 0x81, PT ;  /* 0x000000810300780c */ /* 0x000fc80003f86270 */
[----:B------:R-:W-:-:S13]  /*bd10*/  ISETP.LT.OR P4, PT, R0, 0x12, !P4 ;  /* 0x000000120000780c */ /* 0x000fda0006781670 */
[----:B------:R-:W-:-:S05]  /*bd20*/  @!P4 IMAD R145, R137, R19, RZ ;  /* 0x000000138991c224 */ /* 0x000fca00078e02ff */
[----:B------:R-:W-:Y:S01]  /*bd30*/  @!P4 STG.E.U8 desc[UR48][R8.64+0x11], R145 ;  /* 0x000011910800c986 */ /* 0x000fe2000c101130 */
[----:B------:R-:W-:-:S03]  /*bd40*/  ISETP.LT.OR P4, PT, R0, 0x19, !P6 ;  /* 0x000000190000780c */ /* 0x000fc60007781670 */
[----:B------:R-:W-:Y:S04]  /*bd50*/  @!P3 STG.E.U8 desc[UR48][R10.64+0x10], R147 ;  /* 0x000010930a00b986 */ /* 0x000fe8000c101130 */
[----:B------:R0:W-:Y:S06]  /*bd60*/  @!P5 STG.E.U8 desc[UR48][R12.64+0x11], R139 ;  /* 0x0000118b0c00d986 */ /* 0x0001ec000c101130 */
[----:B------:R-:W-:-:S04]  /*bd70*/  @!P4 IADD3 R20, P6, R8, UR43, RZ ;  /* 0x0000002b0814cc10 */ /* 0x000fc8000ffde0ff */
[----:B-1----:R-:W-:Y:S02]  /*bd80*/  @!P4 IADD3.X R21, R9, UR42, RZ, P6, !PT ;  /* 0x0000002a0915cc10 */ /* 0x002fe4000b7fe4ff */
[----:B------:R-:W-:Y:S01]  /*bd90*/  ISETP.GE.AND P6, PT, R3, 0x89, PT ;  /* 0x000000890300780c */ /* 0x000fe20003fc6270 */
[----:B0-----:R-:W-:-:S03]  /*bda0*/  @!P4 IMAD R13, R142, R19, RZ ;  /* 0x000000138e0dc224 */ /* 0x001fc600078e02ff */
[----:B------:R-:W-:-:S13]  /*bdb0*/  ISETP.LT.OR P3, PT, R0, 0x1a, !P6 ;  /* 0x0000001a0000780c */ /* 0x000fda0007761670 */
[----:B------:R-:W-:Y:S01]  /*bdc0*/  @!P3 IADD3 R136, P6, R8, UR43, RZ ;  /* 0x0000002b0888bc10 */ /* 0x000fe2000ffde0ff */
[----:B------:R-:W-:-:S03]  /*bdd0*/  @!P3 IMAD R143, R143, R19, RZ ;  /* 0x000000138f8fb224 */ /* 0x000fc600078e02ff */
[----:B------:R-:W-:Y:S02]  /*bde0*/  @!P3 IADD3.X R137, R9, UR42, RZ, P6, !PT ;  /* 0x0000002a0989bc10 */ /* 0x000fe4000b7fe4ff */
[----:B------:R-:W-:-:S04]  /*bdf0*/  ISETP.GE.AND P6, PT, R3, 0x81, PT ;  /* 0x000000810300780c */ /* 0x000fc80003fc6270 */
[----:B------:R-:W-:-:S13]  /*be00*/  ISETP.LT.OR P5, PT, R0, 0x19, !P6 ;  /* 0x000000190000780c */ /* 0x000fda00077a1670 */
[----:B------:R-:W-:-:S05]  /*be10*/  @!P5 IMAD R145, R140, R19, RZ ;  /* 0x000000138c91d224 */ /* 0x000fca00078e02ff */
[----:B------:R-:W-:Y:S01]  /*be20*/  @!P5 STG.E.U8 desc[UR48][R8.64+0x18], R145 ;  /* 0x000018910800d986 */ /* 0x000fe2000c101130 */
[----:B------:R-:W-:Y:S02]  /*be30*/  ISETP.LT.OR P5, PT, R0, 0x1a, !P6 ;  /* 0x0000001a0000780c */ /* 0x000fe400077a1670 */
[----:B------:R-:W-:-:S11]  /*be40*/  ISETP.GE.AND P6, PT, R3, 0x89, PT ;  /* 0x000000890300780c */ /* 0x000fd60003fc6270 */
[----:B------:R-:W-:-:S05]  /*be50*/  @!P5 IMAD R141, R141, R19, RZ ;  /* 0x000000138d8dd224 */ /* 0x000fca00078e02ff */
[----:B------:R-:W-:Y:S01]  /*be60*/  @!P5 STG.E.U8 desc[UR48][R8.64+0x19], R141 ;  /* 0x0000198d0800d986 */ /* 0x000fe2000c101130 */
[----:B------:R-:W-:-:S03]  /*be70*/  IADD3 R10, P5, R8, UR41, RZ ;  /* 0x00000029080a7c10 */ /* 0x000fc6000ffbe0ff */
[----:B------:R-:W-:Y:S01]  /*be80*/  @!P4 STG.E.U8 desc[UR48][R20.64+0x18], R13 ;  /* 0x0000180d1400c986 */ /* 0x000fe2000c101130 */
[C---:B------:R-:W-:Y:S02]  /*be90*/  ISETP.LT.OR P4, PT, R0.reuse, 0x21, !P6 ;  /* 0x000000210000780c */ /* 0x040fe40007781670 */
[----:B------:R-:W-:Y:S01]  /*bea0*/  ISETP.GE.AND P6, PT, R3, 0x101, PT ;  /* 0x000001010300780c */ /* 0x000fe20003fc6270 */
[----:B------:R0:W-:Y:S01]  /*beb0*/  @!P3 STG.E.U8 desc[UR48][R136.64+0x19], R143 ;  /* 0x0000198f8800b986 */ /* 0x0001e2000c101130 */
[----:B------:R-:W-:Y:S02]  /*bec0*/  IADD3.X R11, R9, UR40, RZ, P5, !PT ;  /* 0x00000028090b7c10 */ /* 0x000fe4000affe4ff */
[----:B------:R-:W-:-:S07]  /*bed0*/  ISETP.LT.OR P3, PT, R0, 0x11, !P6 ;  /* 0x000000110000780c */ /* 0x000fce0007761670 */
[----:B------:R-:W-:-:S04]  /*bee0*/  @!P4 IADD3 R14, P5, R8, UR43, RZ ;  /* 0x0000002b080ecc10 */ /* 0x000fc8000ffbe0ff */
[----:B------:R-:W-:Y:S02]  /*bef0*/  @!P4 IADD3.X R15, R9, UR42, RZ, P5, !PT ;  /* 0x0000002a090fcc10 */ /* 0x000fe4000affe4ff */
[----:B------:R-:W-:-:S05]  /*bf00*/  @!P3 IMAD R139, R128, R19, RZ ;  /* 0x00000013808bb224 */ /* 0x000fca00078e02ff */
[----:B------:R1:W-:Y:S01]  /*bf10*/  @!P3 STG.E.U8 desc[UR48][R10.64+0x10], R139 ;  /* 0x0000108b0a00b986 */ /* 0x0003e2000c101130 */
[----:B------:R-:W-:-:S13]  /*bf20*/  ISETP.LT.OR P3, PT, R0, 0x12, !P6 ;  /* 0x000000120000780c */ /* 0x000fda0007761670 */
[----:B------:R-:W-:-:S05]  /*bf30*/  @!P3 IMAD R129, R129, R19, RZ ;  /* 0x000000138181b224 */ /* 0x000fca00078e02ff */
[----:B------:R-:W-:Y:S01]  /*bf40*/  @!P3 STG.E.U8 desc[UR48][R10.64+0x11], R129 ;  /* 0x000011810a00b986 */ /* 0x000fe2000c101130 */
[----:B------:R-:W-:-:S13]  /*bf50*/  ISETP.LT.OR P3, PT, R0, 0x11, !P2 ;  /* 0x000000110000780c */ /* 0x000fda0005761670 */
[----:B------:R-:W-:Y:S01]  /*bf60*/  @!P3 IADD3 R12, P5, R10, UR43, RZ ;  /* 0x0000002b0a0cbc10 */ /* 0x000fe2000ffbe0ff */
[----:B0-----:R-:W-:-:S03]  /*bf70*/  @!P3 IMAD R137, R130, R19, RZ ;  /* 0x000000138289b224 */ /* 0x001fc600078e02ff */
[----:B------:R-:W-:Y:S02]  /*bf80*/  @!P3 IADD3.X R13, R11, UR42, RZ, P5, !PT ;  /* 0x0000002a0b0dbc10 */ /* 0x000fe4000affe4ff */
[----:B------:R-:W-:-:S03]  /*bf90*/  ISETP.LT.OR P5, PT, R0, 0x12, !P2 ;  /* 0x000000120000780c */ /* 0x000fc600057a1670 */
[----:B------:R-:W-:Y:S10]  /*bfa0*/  @!P3 STG.E.U8 desc[UR48][R12.64+0x10], R137 ;  /* 0x000010890c00b986 */ /* 0x000ff4000c101130 */
[----:B------:R-:W-:Y:S01]  /*bfb0*/  @!P5 IADD3 R20, P6, R10, UR43, RZ ;  /* 0x0000002b0a14dc10 */ /* 0x000fe2000ffde0ff */
[----:B------:R-:W-:-:S03]  /*bfc0*/  @!P5 IMAD R131, R131, R19, RZ ;  /* 0x000000138383d224 */ /* 0x000fc600078e02ff */
[----:B------:R-:W-:Y:S02]  /*bfd0*/  @!P5 IADD3.X R21, R11, UR42, RZ, P6, !PT ;  /* 0x0000002a0b15dc10 */ /* 0x000fe4000b7fe4ff */
[----:B------:R-:W-:-:S03]  /*bfe0*/  ISETP.GE.AND P6, PT, R3, 0x101, PT ;  /* 0x000001010300780c */ /* 0x000fc60003fc6270 */
[----:B------:R0:W-:Y:S01]  /*bff0*/  @!P5 STG.E.U8 desc[UR48][R20.64+0x11], R131 ;  /* 0x000011831400d986 */ /* 0x0001e2000c101130 */
[----:B------:R-:W-:-:S13]  /*c000*/  ISETP.LT.OR P3, PT, R0, 0x19, !P6 ;  /* 0x000000190000780c */ /* 0x000fda0007761670 */
[----:B-1----:R-:W-:-:S05]  /*c010*/  @!P3 IMAD R139, R132, R19, RZ ;  /* 0x00000013848bb224 */ /* 0x002fca00078e02ff */
[----:B------:R-:W-:Y:S01]  /*c020*/  @!P3 STG.E.U8 desc[UR48][R10.64+0x18], R139 ;  /* 0x0000188b0a00b986 */ /* 0x000fe2000c101130 */
[----:B------:R-:W-:-:S13]  /*c030*/  ISETP.LT.OR P3, PT, R0, 0x1a, !P6 ;  /* 0x0000001a0000780c */ /* 0x000fda0007761670 */
[----:B------:R-:W-:-:S05]  /*c040*/  @!P3 IMAD R133, R133, R19, RZ ;  /* 0x000000138585b224 */ /* 0x000fca00078e02ff */
[----:B------:R1:W-:Y:S01]  /*c050*/  @!P3 STG.E.U8 desc[UR48][R10.64+0x19], R133 ;  /* 0x000019850a00b986 */ /* 0x0003e2000c101130 */
[----:B------:R-:W-:-:S13]  /*c060*/  ISETP.LT.OR P3, PT, R0, 0x19, !P2 ;  /* 0x000000190000780c */ /* 0x000fda0005761670 */
[----:B------:R-:W-:Y:S01]  /*c070*/  @!P3 IADD3 R128, P5, R10, UR43, RZ ;  /* 0x0000002b0a80bc10 */ /* 0x000fe2000ffbe0ff */
[----:B0-----:R-:W-:-:S03]  /*c080*/  @!P3 IMAD R21, R134, R19, RZ ;  /* 0x000000138615b224 */ /* 0x001fc600078e02ff */
[----:B------:R-:W-:Y:S02]  /*c090*/  @!P3 IADD3.X R129, R11, UR42, RZ, P5, !PT ;  /* 0x0000002a0b81bc10 */ /* 0x000fe4000affe4ff */
[----:B------:R-:W-:-:S03]  /*c0a0*/  ISETP.LT.OR P5, PT, R0, 0x1a, !P2 ;  /* 0x0000001a0000780c */ /* 0x000fc600057a1670 */
[----:B------:R0:W-:Y:S01]  /*c0b0*/  @!P3 STG.E.U8 desc[UR48][R128.64+0x18], R21 ;  /* 0x000018158000b986 */ /* 0x0001e2000c101130 */
[----:B------:R-:W-:-:S04]  /*c0c0*/  IADD3 R12, P3, R10, UR41, RZ ;  /* 0x000000290a0c7c10 */ /* 0x000fc8000ff7e0ff */
[----:B------:R-:W-:Y:S02]  /*c0d0*/  IADD3.X R13, R11, UR40, RZ, P3, !PT ;  /* 0x000000280b0d7c10 */ /* 0x000fe40009ffe4ff */
[----:B------:R-:W-:-:S03]  /*c0e0*/  ISETP.LT.OR P3, PT, R0, 0x11, !P0 ;  /* 0x000000110000780c */ /* 0x000fc60004761670 */
[----:B------:R-:W-:Y:S01]  /*c0f0*/  @!P5 IADD3 R130, P6, R10, UR43, RZ ;  /* 0x0000002b0a82dc10 */ /* 0x000fe2000ffde0ff */
[----:B------:R-:W-:-:S03]  /*c100*/  @!P5 IMAD R135, R135, R19, RZ ;  /* 0x000000138787d224 */ /* 0x000fc600078e02ff */
[----:B------:R-:W-:-:S05]  /*c110*/  @!P5 IADD3.X R131, R11, UR42, RZ, P6, !PT ;  /* 0x0000002a0b83dc10 */ /* 0x000fca000b7fe4ff */
[----:B------:R2:W-:Y:S01]  /*c120*/  @!P5 STG.E.U8 desc[UR48][R130.64+0x19], R135 ;  /* 0x000019878200d986 */ /* 0x0005e2000c101130 */
[----:B-1----:R-:W-:-:S05]  /*c130*/  @!P3 IMAD R133, R120, R19, RZ ;  /* 0x000000137885b224 */ /* 0x002fca00078e02ff */
[----:B------:R1:W-:Y:S01]  /*c140*/  @!P3 STG.E.U8 desc[UR48][R12.64+0x10], R133 ;  /* 0x000010850c00b986 */ /* 0x0003e2000c101130 */
[----:B------:R-:W-:-:S13]  /*c150*/  ISETP.LT.OR P3, PT, R0, 0x12, !P0 ;  /* 0x000000120000780c */ /* 0x000fda0004761670 */
[----:B------:R-:W-:-:S05]  /*c160*/  @!P3 IMAD R137, R121, R19, RZ ;  /* 0x000000137989b224 */ /* 0x000fca00078e02ff */
[----:B------:R-:W-:Y:S01]  /*c170*/  @!P3 STG.E.U8 desc[UR48][R12.64+0x11], R137 ;  /* 0x000011890c00b986 */ /* 0x000fe2000c101130 */
[----:B0-----:R-:W-:-:S04]  /*c180*/  IADD3 R128, P3, R10, UR41, RZ ;  /* 0x000000290a807c10 */ /* 0x001fc8000ff7e0ff */
[----:B------:R-:W-:Y:S02]  /*c190*/  IADD3.X R132, R11, UR40, RZ, P3, !PT ;  /* 0x000000280b847c10 */ /* 0x000fe40009ffe4ff */
[----:B------:R-:W-:-:S13]  /*c1a0*/  ISETP.LT.OR P3, PT, R0, 0x11, !P1 ;  /* 0x000000110000780c */ /* 0x000fda0004f61670 */
[----:B------:R-:W-:Y:S01]  /*c1b0*/  @!P3 IADD3 R20, P5, R12, UR43, RZ ;  /* 0x0000002b0c14bc10 */ /* 0x000fe2000ffbe0ff */
[----:B------:R-:W-:-:S03]  /*c1c0*/  @!P3 IMAD R129, R122, R19, RZ ;  /* 0x000000137a81b224 */ /* 0x000fc600078e02ff */
[----:B------:R-:W-:Y:S02]  /*c1d0*/  @!P3 IADD3.X R21, R13, UR42, RZ, P5, !PT ;  /* 0x0000002a0d15bc10 */ /* 0x000fe4000affe4ff */
[----:B------:R-:W-:-:S03]  /*c1e0*/  ISETP.LT.OR P5, PT, R0, 0x12, !P1 ;  /* 0x000000120000780c */ /* 0x000fc60004fa1670 */
[----:B------:R-:W-:Y:S01]  /*c1f0*/  @!P3 STG.E.U8 desc[UR48][R20.64+0x10], R129 ;  /* 0x000010811400b986 */ /* 0x000fe2000c101130 */
[----:B------:R-:W-:-:S09]  /*c200*/  ISETP.LT.OR P3, PT, R0, 0x19, !P0 ;  /* 0x000000190000780c */ /* 0x000fd20004761670 */
[----:B------:R-:W-:Y:S01]  /*c210*/  @!P5 IADD3 R120, P6, R128, UR43, RZ ;  /* 0x0000002b8078dc10 */ /* 0x000fe2000ffde0ff */
[----:B--2---:R-:W-:-:S03]  /*c220*/  @!P5 IMAD R131, R123, R19, RZ ;  /* 0x000000137b83d224 */ /* 0x004fc600078e02ff */
[----:B------:R-:W-:Y:S01]  /*c230*/  @!P5 IADD3.X R121, R132, UR42, RZ, P6, !PT ;  /* 0x0000002a8479dc10 */ /* 0x000fe2000b7fe4ff */
[----:B-1----:R-:W-:-:S04]  /*c240*/  @!P3 IMAD R133, R124, R19, RZ ;  /* 0x000000137c85b224 */ /* 0x002fc800078e02ff */
[----:B------:R0:W-:Y:S04]  /*c250*/  @!P5 STG.E.U8 desc[UR48][R120.64+0x11], R131 ;  /* 0x000011837800d986 */ /* 0x0001e8000c101130 */
        /* <DEDUP_REMOVED lines=15> */
[----:B------:R-:W-:Y:S02]  /*c350*/  ISETP.LT.OR P3, PT, R0, 0x21, !P6 ;  /* 0x000000210000780c */ /* 0x000fe40007761670 */
[----:B------:R-:W-:-:S11]  /*c360*/  ISETP.GE.AND P5, PT, R3, 0x9, PT ;  /* 0x000000090300780c */ /* 0x000fd60003fa6270 */
[----:B-1----:R-:W-:-:S05]  /*c370*/  @!P3 IMAD R125, R112, R19, RZ ;  /* 0x00000013707db224 */ /* 0x002fca00078e02ff */
[----:B------:R-:W-:Y:S01]  /*c380*/  @!P3 STG.E.U8 desc[UR48][R4.64+0x20], R125 ;  /* 0x0000207d0400b986 */ /* 0x000fe2000c101130 */
[----:B------:R-:W-:-:S13]  /*c390*/  ISETP.LT.OR P3, PT, R0, 0x22, !P6 ;  /* 0x000000220000780c */ /* 0x000fda0007761670 */
[----:B------:R-:W-:-:S05]  /*c3a0*/  @!P3 IMAD R113, R113, R19, RZ ;  /* 0x000000137171b224 */ /* 0x000fca00078e02ff */
[----:B------:R1:W-:Y:S01]  /*c3b0*/  @!P3 STG.E.U8 desc[UR48][R4.64+0x21], R113 ;  /* 0x000021710400b986 */ /* 0x0003e2000c101130 */
        /* <DEDUP_REMOVED lines=8> */
[----:B------:R0:W-:Y:S01]  /*c440*/  @!P3 STG.E.U8 desc[UR48][R4.64+0x28], R21 ;  /* 0x000028150400b986 */ /* 0x0001e2000c101130 */
[----:B------:R-:W-:Y:S02]  /*c450*/  ISETP.LT.OR P3, PT, R0, 0x2a, !P6 ;  /* 0x0000002a0000780c */ /* 0x000fe40007761670 */
[----:B------:R-:W-:-:S11]  /*c460*/  ISETP.GE.AND P6, PT, R3, 0x89, PT ;  /* 0x000000890300780c */ /* 0x000fd60003fc6270 */
[----:B------:R-:W-:-:S05]  /*c470*/  @!P3 IMAD R117, R117, R19, RZ ;  /* 0x000000137575b224 */ /* 0x000fca00078e02ff */
[----:B------:R-:W-:Y:S01]  /*c480*/  @!P3 STG.E.U8 desc[UR48][R4.64+0x29], R117 ;  /* 0x000029750400b986 */ /* 0x000fe2000c101130 */
[----:B------:R-:W-:-:S13]  /*c490*/  ISETP.LT.OR P3, PT, R0, 0x29, !P5 ;  /* 0x000000290000780c */ /* 0x000fda0006f61670 */
[----:B-1----:R-:W-:-:S05]  /*c4a0*/  @!P3 IMAD R113, R118, R19, RZ ;  /* 0x000000137671b224 */ /* 0x002fca00078e02ff */
[----:B------:R-:W-:Y:S01]  /*c4b0*/  @!P3 STG.E.U8 desc[UR48][R6.64+0x28], R113 ;  /* 0x000028710600b986 */ /* 0x000fe2000c101130 */
[C---:B------:R-:W-:Y:S02]  /*c4c0*/  ISETP.LT.OR P3, PT, R0.reuse, 0x2a, !P5 ;  /* 0x0000002a0000780c */ /* 0x040fe40006f61670 */
[----:B------:R-:W-:-:S11]  /*c4d0*/  ISETP.LT.OR P5, PT, R0, 0x22, !P6 ;  /* 0x000000220000780c */ /* 0x000fd600077a1670 */
[----:B------:R-:W-:-:S05]  /*c4e0*/  @!P3 IMAD R119, R119, R19, RZ ;  /* 0x000000137777b224 */ /* 0x000fca00078e02ff */
[----:B------:R1:W-:Y:S01]  /*c4f0*/  @!P3 STG.E.U8 desc[UR48][R6.64+0x29], R119 ;  /* 0x000029770600b986 */ /* 0x0003e2000c101130 */
[----:B------:R-:W-:-:S04]  /*c500*/  @!P5 IADD3 R20, P3, R8, UR43, RZ ;  /* 0x0000002b0814dc10 */ /* 0x000fc8000ff7e0ff */
[----:B0-----:R-:W-:Y:S02]  /*c510*/  @!P5 IADD3.X R21, R9, UR42, RZ, P3, !PT ;  /* 0x0000002a0915dc10 */ /* 0x001fe40009ffe4ff */
[----:B------:R-:W-:-:S04]  /*c520*/  ISETP.GE.AND P3, PT, R3, 0x81, PT ;  /* 0x000000810300780c */ /* 0x000fc80003f66270 */
[----:B------:R-:W-:Y:S01]  /*c530*/  ISETP.LT.OR P3, PT, R0, 0x21, !P3 ;  /* 0x000000210000780c */ /* 0x000fe20005f61670 */
[----:B-1----:R-:W-:-:S12]  /*c540*/  @!P4 IMAD R119, R106, R19, RZ ;  /* 0x000000136a77c224 */ /* 0x002fd800078e02ff */
[----:B------:R-:W-:-:S05]  /*c550*/  @!P3 IMAD R115, R104, R19, RZ ;  /* 0x000000136873b224 */ /* 0x000fca00078e02ff */
[----:B------:R0:W-:Y:S01]  /*c560*/  @!P3 STG.E.U8 desc[UR48][R8.64+0x20], R115 ;  /* 0x000020730800b986 */ /* 0x0001e2000c101130 */
[----:B------:R-:W-:-:S04]  /*c570*/  ISETP.GE.AND P3, PT, R3, 0x81, PT ;  /* 0x000000810300780c */ /* 0x000fc80003f66270 */
[----:B------:R-:W-:Y:S01]  /*c580*/  ISETP.LT.OR P3, PT, R0, 0x22, !P3 ;  /* 0x000000220000780c */ /* 0x000fe20005f61670 */
[----:B0-----:R-:W-:-:S12]  /*c590*/  @!P5 IMAD R115, R107, R19, RZ ;  /* 0x000000136b73d224 */ /* 0x001fd800078e02ff */
[----:B------:R-:W-:-:S05]  /*c5a0*/  @!P3 IMAD R117, R105, R19, RZ ;  /* 0x000000136975b224 */ /* 0x000fca00078e02ff */
[----:B------:R-:W-:Y:S01]  /*c5b0*/  @!P3 STG.E.U8 desc[UR48][R8.64+0x21], R117 ;  /* 0x000021750800b986 */ /* 0x000fe2000c101130 */
[----:B------:R-:W-:-:S03]  /*c5c0*/  ISETP.LT.OR P3, PT, R0, 0x29, !P6 ;  /* 0x000000290000780c */ /* 0x000fc60007761670 */
[----:B------:R-:W-:Y:S04]  /*c5d0*/  @!P4 STG.E.U8 desc[UR48][R14.64+0x20], R119 ;  /* 0x000020770e00c986 */ /* 0x000fe8000c101130 */
[----:B------:R0:W-:Y:S06]  /*c5e0*/  @!P5 STG.E.U8 desc[UR48][R20.64+0x21], R115 ;  /* 0x000021731400d986 */ /* 0x0001ec000c101130 */
[----:B------:R-:W-:-:S04]  /*c5f0*/  @!P3 IADD3 R104, P6, R8, UR43, RZ ;  /* 0x0000002b0868bc10 */ /* 0x000fc8000ffde0ff */
[----:B------:R-:W-:Y:S02]  /*c600*/  @!P3 IADD3.X R105, R9, UR42, RZ, P6, !PT ;  /* 0x0000002a0969bc10 */ /* 0x000fe4000b7fe4ff */
        /* <DEDUP_REMOVED lines=14> */
[----:B------:R-:W-:-:S03]  /*c6f0*/  ISETP.LT.OR P5, PT, R0, 0x31, !P6 ;  /* 0x000000310000780c */ /* 0x000fc600077a1670 */
[----:B------:R0:W-:Y:S04]  /*c700*/  @!P3 STG.E.U8 desc[UR48][R104.64+0x28], R21 ;  /* 0x000028156800b986 */ /* 0x0001e8000c101130 */
[----:B------:R-:W-:Y:S06]  /*c710*/  @!P4 STG.E.U8 desc[UR48][R112.64+0x29], R111 ;  /* 0x0000296f7000c986 */ /* 0x000fec000c101130 */
[----:B------:R-:W-:-:S04]  /*c720*/  @!P5 IADD3 R106, P6, R8, UR43, RZ ;  /* 0x0000002b086adc10 */ /* 0x000fc8000ffde0ff */
[----:B------:R-:W-:Y:S02]  /*c730*/  @!P5 IADD3.X R107, R9, UR42, RZ, P6, !PT ;  /* 0x0000002a096bdc10 */ /* 0x000fe4000b7fe4ff */
[----:B------:R-:W-:-:S04]  /*c740*/  ISETP.GE.AND P6, PT, R3, 0x101, PT ;  /* 0x000001010300780c */ /* 0x000fc80003fc6270 */
[----:B------:R-:W-:-:S13]  /*c750*/  ISETP.LT.OR P3, PT, R0, 0x21, !P6 ;  /* 0x000000210000780c */ /* 0x000fda0007761670 */
[----:B------:R-:W-:-:S05]  /*c760*/  @!P3 IMAD R115, R96, R19, RZ ;  /* 0x000000136073b224 */ /* 0x000fca00078e02ff */
[----:B------:R-:W-:Y:S01]  /*c770*/  @!P3 STG.E.U8 desc[UR48][R10.64+0x20], R115 ;  /* 0x000020730a00b986 */ /* 0x000fe2000c101130 */
        /* <DEDUP_REMOVED lines=25> */
[----:B------:R0:W-:Y:S01]  /*c910*/  @!P3 STG.E.U8 desc[UR48][R96.64+0x28], R21 ;  /* 0x000028156000b986 */ /* 0x0001e2000c101130 */
[----:B------:R-:W-:-:S09]  /*c920*/  ISETP.LT.OR P3, PT, R0, 0x21, !P0 ;  /* 0x000000210000780c */ /* 0x000fd20004761670 */
[----:B------:R-:W-:Y:S01]  /*c930*/  @!P4 IADD3 R14, P6, R10, UR43, RZ ;  /* 0x0000002b0a0ecc10 */ /* 0x000fe2000ffde0ff */
[----:B------:R-:W-:-:S03]  /*c940*/  @!P4 IMAD R103, R103, R19, RZ ;  /* 0x000000136767c224 */ /* 0x000fc600078e02ff */
[----:B------:R-:W-:Y:S01]  /*c950*/  @!P4 IADD3.X R15, R11, UR42, RZ, P6, !PT ;  /* 0x0000002a0b0fcc10 */ /* 0x000fe2000b7fe4ff */
[----:B------:R-:W-:-:S04]  /*c960*/  @!P3 IMAD R99, R88, R19, RZ ;  /* 0x000000135863b224 */ /* 0x000fc800078e02ff */
[----:B------:R1:W-:Y:S04]  /*c970*/  @!P4 STG.E.U8 desc[UR48][R14.64+0x29], R103 ;  /* 0x000029670e00c986 */ /* 0x0003e8000c101130 */
[----:B------:R2:W-:Y:S01]  /*c980*/  @!P3 STG.E.U8 desc[UR48][R12.64+0x20], R99 ;  /* 0x000020630c00b986 */ /* 0x0005e2000c101130 */
[----:B------:R-:W-:-:S13]  /*c990*/  ISETP.LT.OR P3, PT, R0, 0x22, !P0 ;  /* 0x000000220000780c */ /* 0x000fda0004761670 */
[----:B------:R-:W-:-:S05]  /*c9a0*/  @!P3 IMAD R89, R89, R19, RZ ;  /* 0x000000135959b224 */ /* 0x000fca00078e02ff */
[----:B------:R-:W-:Y:S01]  /*c9b0*/  @!P3 STG.E.U8 desc[UR48][R12.64+0x21], R89 ;  /* 0x000021590c00b986 */ /* 0x000fe2000c101130 */
[----:B------:R-:W-:-:S04]  /*c9c0*/  IADD3 R88, P3, R10, UR41, RZ ;  /* 0x000000290a587c10 */ /* 0x000fc8000ff7e0ff */
[----:B------:R-:W-:Y:S02]  /*c9d0*/  IADD3.X R98, R11, UR40, RZ, P3, !PT ;  /* 0x000000280b627c10 */ /* 0x000fe40009ffe4ff */
[----:B0-----:R-:W-:-:S04]  /*c9e0*/  IADD3 R96, P3, R10, UR41, RZ ;  /* 0x000000290a607c10 */ /* 0x001fc8000ff7e0ff */
[----:B------:R-:W-:Y:S02]  /*c9f0*/  IADD3.X R100, R11, UR40, RZ, P3, !PT ;  /* 0x000000280b647c10 */ /* 0x000fe40009ffe4ff */
[----:B------:R-:W-:-:S13]  /*ca00*/  ISETP.LT.OR P3, PT, R0, 0x21, !P1 ;  /* 0x000000210000780c */ /* 0x000fda0004f61670 */
[----:B-1----:R-:W-:Y:S01]  /*ca10*/  @!P3 IADD3 R14, P4, R88, UR43, RZ ;  /* 0x0000002b580ebc10 */ /* 0x002fe2000ff9e0ff */
[----:B------:R-:W-:-:S03]  /*ca20*/  @!P3 IMAD R97, R90, R19, RZ ;  /* 0x000000135a61b224 */ /* 0x000fc600078e02ff */
[----:B------:R-:W-:Y:S02]  /*ca30*/  @!P3 IADD3.X R15, R98, UR42, RZ, P4, !PT ;  /* 0x0000002a620fbc10 */ /* 0x000fe4000a7fe4ff */
[----:B------:R-:W-:-:S03]  /*ca40*/  ISETP.LT.OR P4, PT, R0, 0x22, !P1 ;  /* 0x000000220000780c */ /* 0x000fc60004f81670 */
[----:B------:R-:W-:Y:S01]  /*ca50*/  @!P3 STG.E.U8 desc[UR48][R14.64+0x20], R97 ;  /* 0x000020610e00b986 */ /* 0x000fe2000c101130 */
[----:B------:R-:W-:-:S09]  /*ca60*/  ISETP.LT.OR P3, PT, R0, 0x29, !P0 ;  /* 0x000000290000780c */ /* 0x000fd20004761670 */
[----:B------:R-:W-:Y:S01]  /*ca70*/  @!P4 IADD3 R20, P6, R96, UR43, RZ ;  /* 0x0000002b6014cc10 */ /* 0x000fe2000ffde0ff */
[----:B------:R-:W-:-:S03]  /*ca80*/  @!P4 IMAD R91, R91, R19, RZ ;  /* 0x000000135b5bc224 */ /* 0x000fc600078e02ff */
[----:B------:R-:W-:Y:S01]  /*ca90*/  @!P4 IADD3.X R21, R100, UR42, RZ, P6, !PT ;  /* 0x0000002a6415cc10 */ /* 0x000fe2000b7fe4ff */
[----:B--2---:R-:W-:-:S04]  /*caa0*/  @!P3 IMAD R99, R92, R19, RZ ;  /* 0x000000135c63b224 */ /* 0x004fc800078e02ff */
        /* <DEDUP_REMOVED lines=18> */
[----:B------:R-:W-:-:S05]  /*cbd0*/  @!P3 IMAD R91, R80, R19, RZ ;  /* 0x00000013505bb224 */ /* 0x000fca00078e02ff */
[----:B------:R-:W-:Y:S01]  /*cbe0*/  @!P3 STG.E.U8 desc[UR48][R4.64+0x30], R91 ;  /* 0x0000305b0400b986 */ /* 0x000fe2000c101130 */
[----:B------:R-:W-:-:S13]  /*cbf0*/  ISETP.LT.OR P3, PT, R0, 0x32, !P6 ;  /* 0x000000320000780c */ /* 0x000fda0007761670 */
[----:B------:R-:W-:-:S05]  /*cc00*/  @!P3 IMAD R81, R81, R19, RZ ;  /* 0x000000135151b224 */ /* 0x000fca00078e02ff */
[----:B------:R-:W-:Y:S01]  /*cc10*/  @!P3 STG.E.U8 desc[UR48][R4.64+0x31], R81 ;  /* 0x000031510400b986 */ /* 0x000fe2000c101130 */
[----:B------:R-:W-:-:S13]  /*cc20*/  ISETP.LT.OR P3, PT, R0, 0x31, !P4 ;  /* 0x000000310000780c */ /* 0x000fda0006761670 */
[----:B-1----:R-:W-:-:S05]  /*cc30*/  @!P3 IMAD R93, R82, R19, RZ ;  /* 0x00000013525db224 */ /* 0x002fca00078e02ff */
[----:B------:R-:W-:Y:S01]  /*cc40*/  @!P3 STG.E.U8 desc[UR48][R6.64+0x30], R93 ;  /* 0x0000305d0600b986 */ /* 0x000fe2000c101130 */
[----:B------:R-:W-:-:S13]  /*cc50*/  ISETP.LT.OR P3, PT, R0, 0x32, !P4 ;  /* 0x000000320000780c */ /* 0x000fda0006761670 */
[----:B------:R-:W-:-:S05]  /*cc60*/  @!P3 IMAD R83, R83, R19, RZ ;  /* 0x000000135353b224 */ /* 0x000fca00078e02ff */
[----:B------:R-:W-:Y:S01]  /*cc70*/  @!P3 STG.E.U8 desc[UR48][R6.64+0x31], R83 ;  /* 0x000031530600b986 */ /* 0x000fe2000c101130 */
[----:B------:R-:W-:-:S13]  /*cc80*/  ISETP.LT.OR P3, PT, R0, 0x39, !P6 ;  /* 0x000000390000780c */ /* 0x000fda0007761670 */
[----:B0-----:R-:W-:-:S05]  /*cc90*/  @!P3 IMAD R15, R84, R19, RZ ;  /* 0x00000013540fb224 */ /* 0x001fca00078e02ff */
[----:B------:R-:W-:Y:S01]  /*cca0*/  @!P3 STG.E.U8 desc[UR48][R4.64+0x38], R15 ;  /* 0x0000380f0400b986 */ /* 0x000fe2000c101130 */
[----:B------:R-:W-:Y:S02]  /*ccb0*/  ISETP.LT.OR P3, PT, R0, 0x3a, !P6 ;  /* 0x0000003a0000780c */ /* 0x000fe40007761670 */
[----:B------:R-:W-:-:S11]  /*ccc0*/  ISETP.GE.AND P6, PT, R3, 0x89, PT ;  /* 0x000000890300780c */ /* 0x000fd60003fc6270 */
[----:B------:R-:W-:-:S05]  /*ccd0*/  @!P3 IMAD R85, R85, R19, RZ ;  /* 0x000000135555b224 */ /* 0x000fca00078e02ff */
[----:B------:R0:W-:Y:S01]  /*cce0*/  @!P3 STG.E.U8 desc[UR48][R4.64+0x39], R85 ;  /* 0x000039550400b986 */ /* 0x0001e2000c101130 */
[----:B------:R-:W-:Y:S01]  /*ccf0*/  ISETP.LT.OR P3, PT, R0, 0x39, !P4 ;  /* 0x000000390000780c */ /* 0x000fe20006761670 */
[----:B0-----:R-:W-:-:S12]  /*cd00*/  @!P5 IMAD R85, R74, R19, RZ ;  /* 0x000000134a55d224 */ /* 0x001fd800078e02ff */
[----:B------:R-:W-:-:S05]  /*cd10*/  @!P3 IMAD R21, R86, R19, RZ ;  /* 0x000000135615b224 */ /* 0x000fca00078e02ff */
[----:B------:R-:W-:Y:S01]  /*cd20*/  @!P3 STG.E.U8 desc[UR48][R6.64+0x38], R21 ;  /* 0x000038150600b986 */ /* 0x000fe2000c101130 */
[C---:B------:R-:W-:Y:S02]  /*cd30*/  ISETP.LT.OR P3, PT, R0.reuse, 0x3a, !P4 ;  /* 0x0000003a0000780c */ /* 0x040fe40006761670 */
[----:B------:R-:W-:-:S11]  /*cd40*/  ISETP.LT.OR P4, PT, R0, 0x32, !P6 ;  /* 0x000000320000780c */ /* 0x000fd60007781670 */
[----:B------:R-:W-:-:S05]  /*cd50*/  @!P3 IMAD R87, R87, R19, RZ ;  /* 0x000000135757b224 */ /* 0x000fca00078e02ff */
[----:B------:R-:W-:Y:S01]  /*cd60*/  @!P3 STG.E.U8 desc[UR48][R6.64+0x39], R87 ;  /* 0x000039570600b986 */ /* 0x000fe2000c101130 */
[----:B------:R-:W-:-:S04]  /*cd70*/  @!P4 IADD3 R14, P3, R8, UR43, RZ ;  /* 0x0000002b080ecc10 */ /* 0x000fc8000ff7e0ff */
[----:B------:R-:W-:Y:S02]  /*cd80*/  @!P4 IADD3.X R15, R9, UR42, RZ, P3, !PT ;  /* 0x0000002a090fcc10 */ /* 0x000fe40009ffe4ff */
[----:B------:R-:W-:-:S04]  /*cd90*/  ISETP.GE.AND P3, PT, R3, 0x81, PT ;  /* 0x000000810300780c */ /* 0x000fc80003f66270 */
[----:B------:R-:W-:-:S13]  /*cda0*/  ISETP.LT.OR P3, PT, R0, 0x31, !P3 ;  /* 0x000000310000780c */ /* 0x000fda0005f61670 */
        /* <DEDUP_REMOVED lines=21> */
[----:B------:R0:W-:Y:S01]  /*cf00*/  @!P4 STG.E.U8 desc[UR48][R8.64+0x38], R83 ;  /* 0x000038530800c986 */ /* 0x0001e2000c101130 */
[----:B------:R-:W-:Y:S02]  /*cf10*/  ISETP.LT.OR P4, PT, R0, 0x3a, !P6 ;  /* 0x0000003a0000780c */ /* 0x000fe40007781670 */
[----:B------:R-:W-:-:S11]  /*cf20*/  ISETP.GE.AND P6, PT, R3, 0x89, PT ;  /* 0x000000890300780c */ /* 0x000fd60003fc6270 */
[----:B------:R-:W-:-:S05]  /*cf30*/  @!P4 IMAD R77, R77, R19, RZ ;  /* 0x000000134d4dc224 */ /* 0x000fca00078e02ff */
[----:B------:R-:W-:Y:S01]  /*cf40*/  @!P4 STG.E.U8 desc[UR48][R8.64+0x39], R77 ;  /* 0x0000394d0800c986 */ /* 0x000fe2000c101130 */
[----:B------:R-:W-:-:S03]  /*cf50*/  ISETP.LT.OR P4, PT, R0, 0x41, !P6 ;  /* 0x000000410000780c */ /* 0x000fc60007781670 */
[----:B------:R-:W-:Y:S04]  /*cf60*/  @!P3 STG.E.U8 desc[UR48][R20.64+0x38], R81 ;  /* 0x000038511400b986 */ /* 0x000fe8000c101130 */
[----:B------:R1:W-:Y:S06]  /*cf70*/  @!P5 STG.E.U8 desc[UR48][R72.64+0x39], R79 ;  /* 0x0000394f4800d986 */ /* 0x0003ec000c101130 */
[----:B------:R-:W-:-:S04]  /*cf80*/  @!P4 IADD3 R74, P6, R8, UR43, RZ ;  /* 0x0000002b084acc10 */ /* 0x000fc8000ffde0ff */
[----:B------:R-:W-:Y:S02]  /*cf90*/  @!P4 IADD3.X R75, R9, UR42, RZ, P6, !PT ;  /* 0x0000002a094bcc10 */ /* 0x000fe4000b7fe4ff */
[----:B------:R-:W-:-:S04]  /*cfa0*/  ISETP.GE.AND P6, PT, R3, 0x101, PT ;  /* 0x000001010300780c */ /* 0x000fc80003fc6270 */
[----:B------:R-:W-:-:S13]  /*cfb0*/  ISETP.LT.OR P3, PT, R0, 0x31, !P6 ;  /* 0x000000310000780c */ /* 0x000fda0007761670 */
[----:B0-----:R-:W-:-:S05]  /*cfc0*/  @!P3 IMAD R83, R64, R19, RZ ;  /* 0x000000134053b224 */ /* 0x001fca00078e02ff */
[----:B------:R-:W-:Y:S01]  /*cfd0*/  @!P3 STG.E.U8 desc[UR48][R10.64+0x30], R83 ;  /* 0x000030530a00b986 */ /* 0x000fe2000c101130 */
[----:B------:R-:W-:-:S13]  /*cfe0*/  ISETP.LT.OR P3, PT, R0, 0x32, !P6 ;  /* 0x000000320000780c */ /* 0x000fda0007761670 */
[----:B------:R-:W-:-:S05]  /*cff0*/  @!P3 IMAD R65, R65, R19, RZ ;  /* 0x000000134141b224 */ /* 0x000fca00078e02ff */
[----:B------:R-:W-:Y:S01]  /*d000*/  @!P3 STG.E.U8 desc[UR48][R10.64+0x31], R65 ;  /* 0x000031410a00b986 */ /* 0x000fe2000c101130 */
[----:B------:R-:W-:-:S13]  /*d010*/  ISETP.LT.OR P3, PT, R0, 0x31, !P2 ;  /* 0x000000310000780c */ /* 0x000fda0005761670 */
[----:B------:R-:W-:Y:S01]  /*d020*/  @!P3 IADD3 R14, P5, R10, UR43, RZ ;  /* 0x0000002b0a0ebc10 */ /* 0x000fe2000ffbe0ff */
[----:B-1----:R-:W-:-:S03]  /*d030*/  @!P3 IMAD R73, R66, R19, RZ ;  /* 0x000000134249b224 */ /* 0x002fc600078e02ff */
        /* <DEDUP_REMOVED lines=85> */
[----:B------:R-:W-:-:S05]  /*d590*/  @!P3 IMAD R55, R55, R19, RZ ;  /* 0x000000133737b224 */ /* 0x000fca00078e02ff */
[----:B------:R0:W-:Y:S01]  /*d5a0*/  @!P3 STG.E.U8 desc[UR48][R6.64+0x49], R55 ;  /* 0x000049370600b986 */ /* 0x0001e2000c101130 */
[----:B------:R-:W-:Y:S01]  /*d5b0*/  ISETP.LT.OR P3, PT, R0, 0x42, !P6 ;  /* 0x000000420000780c */ /* 0x000fe20007761670 */
[----:B0-----:R-:W-:-:S12]  /*d5c0*/  @!P4 IMAD R7, R42, R19, RZ ;  /* 0x000000132a07c224 */ /* 0x001fd800078e02ff */
[----:B------:R-:W-:Y:S01]  /*d5d0*/  @!P3 IADD3 R14, P5, R8, UR43, RZ ;  /* 0x0000002b080ebc10 */ /* 0x000fe2000ffbe0ff */
[----:B------:R-:W-:-:S03]  /*d5e0*/  @!P3 IMAD R43, R43, R19, RZ ;  /* 0x000000132b2bb224 */ /* 0x000fc600078e02ff */
[----:B------:R-:W-:Y:S02]  /*d5f0*/  @!P3 IADD3.X R15, R9, UR42, RZ, P5, !PT ;  /* 0x0000002a090fbc10 */ /* 0x000fe4000affe4ff */
[----:B------:R-:W-:-:S04]  /*d600*/  ISETP.GE.AND P5, PT, R3, 0x81, PT ;  /* 0x000000810300780c */ /* 0x000fc80003fa6270 */
[----:B------:R-:W-:-:S13]  /*d610*/  ISETP.LT.OR P5, PT, R0, 0x41, !P5 ;  /* 0x000000410000780c */ /* 0x000fda0006fa1670 */
[----:B------:R-:W-:Y:S02]  /*d620*/  @!P5 IMAD R49, R40, R19, RZ ;  /* 0x000000132831d224 */ /* 0x000fe400078e02ff */
[----:B------:R-:W-:Y:S02]  /*d630*/  @!P5 IMAD.MOV.U32 R4, RZ, RZ, R8 ;  /* 0x000000ffff04d224 */ /* 0x000fe400078e0008 */
[----:B------:R-:W-:-:S05]  /*d640*/  @!P5 IMAD.MOV.U32 R5, RZ, RZ, R9 ;  /* 0x000000ffff05d224 */ /* 0x000fca00078e0009 */
[----:B------:R0:W-:Y:S01]  /*d650*/  @!P5 STG.E.U8 desc[UR48][R4.64+0x40], R49 ;  /* 0x000040310400d986 */ /* 0x0001e2000c101130 */
[----:B------:R-:W-:-:S04]  /*d660*/  ISETP.GE.AND P5, PT, R3, 0x81, PT ;  /* 0x000000810300780c */ /* 0x000fc80003fa6270 */
[----:B------:R-:W-:-:S13]  /*d670*/  ISETP.LT.OR P5, PT, R0, 0x42, !P5 ;  /* 0x000000420000780c */ /* 0x000fda0006fa1670 */
[----:B------:R-:W-:Y:S02]  /*d680*/  @!P5 IMAD R41, R41, R19, RZ ;  /* 0x000000132929d224 */ /* 0x000fe400078e02ff */
[----:B0-----:R-:W-:Y:S02]  /*d690*/  @!P5 IMAD.MOV.U32 R4, RZ, RZ, R8 ;  /* 0x000000ffff04d224 */ /* 0x001fe400078e0008 */
[----:B------:R-:W-:-:S05]  /*d6a0*/  @!P5 IMAD.MOV.U32 R5, RZ, RZ, R9 ;  /* 0x000000ffff05d224 */ /* 0x000fca00078e0009 */
[----:B------:R0:W-:Y:S01]  /*d6b0*/  @!P5 STG.E.U8 desc[UR48][R4.64+0x41], R41 ;  /* 0x000041290400d986 */ /* 0x0001e2000c101130 */
[----:B------:R-:W-:-:S03]  /*d6c0*/  ISETP.GE.AND P5, PT, R3, 0x81, PT ;  /* 0x000000810300780c */ /* 0x000fc60003fa6270 */
[----:B------:R-:W-:Y:S01]  /*d6d0*/  @!P4 STG.E.U8 desc[UR48][R74.64+0x40], R7 ;  /* 0x000040074a00c986 */ /* 0x000fe2000c101130 */
[----:B------:R-:W-:-:S03]  /*d6e0*/  ISETP.LT.OR P4, PT, R0, 0x4a, !P5 ;  /* 0x0000004a0000780c */ /* 0x000fc60006f81670 */
[----:B------:R-:W-:Y:S01]  /*d6f0*/  @!P3 STG.E.U8 desc[UR48][R14.64+0x41], R43 ;  /* 0x0000412b0e00b986 */ /* 0x000fe2000c101130 */
[C---:B------:R-:W-:Y:S02]  /*d700*/  ISETP.LT.OR P3, PT, R0.reuse, 0x49, !P5 ;  /* 0x000000490000780c */ /* 0x040fe40006f61670 */
[----:B------:R-:W-:-:S07]  /*d710*/  ISETP.LT.OR P5, PT, R0, 0x4a, !P6 ;  /* 0x0000004a0000780c */ /* 0x000fce00077a1670 */
[----:B------:R-:W-:-:S04]  /*d720*/  @!P4 IMAD R45, R45, R19, RZ ;  /* 0x000000132d2dc224 */ /* 0x000fc800078e02ff */
[-C--:B------:R-:W-:Y:S02]  /*d730*/  @!P3 IMAD R21, R44, R19.reuse, RZ ;  /* 0x000000132c15b224 */ /* 0x080fe400078e02ff */
[----:B0-----:R-:W-:Y:S02]  /*d740*/  @!P3 IMAD.MOV.U32 R4, RZ, RZ, R8 ;  /* 0x000000ffff04b224 */ /* 0x001fe400078e0008 */
[----:B------:R-:W-:Y:S02]  /*d750*/  @!P3 IMAD.MOV.U32 R5, RZ, RZ, R9 ;  /* 0x000000ffff05b224 */ /* 0x000fe400078e0009 */
[----:B------:R-:W-:-:S03]  /*d760*/  @!P5 IMAD R47, R47, R19, RZ ;  /* 0x000000132f2fd224 */ /* 0x000fc600078e02ff */
[----:B------:R0:W-:Y:S01]  /*d770*/  @!P3 STG.E.U8 desc[UR48][R4.64+0x48], R21 ;  /* 0x000048150400b986 */ /* 0x0001e2000c101130 */
[----:B------:R-:W-:Y:S02]  /*d780*/  ISETP.LT.OR P3, PT, R0, 0x49, !P6 ;  /* 0x000000490000780c */ /* 0x000fe40007761670 */
[----:B------:R-:W-:Y:S01]  /*d790*/  ISETP.GE.AND P6, PT, R3, 0x101, PT ;  /* 0x000001010300780c */ /* 0x000fe20003fc6270 */
[----:B0-----:R-:W-:Y:S02]  /*d7a0*/  @!P4 IMAD.MOV.U32 R4, RZ, RZ, R8 ;  /* 0x000000ffff04c224 */ /* 0x001fe400078e0008 */
[----:B------:R-:W-:-:S08]  /*d7b0*/  @!P4 IMAD.MOV.U32 R5, RZ, RZ, R9 ;  /* 0x000000ffff05c224 */ /* 0x000fd000078e0009 */
[----:B------:R-:W-:Y:S01]  /*d7c0*/  @!P3 IMAD R15, R46, R19, RZ ;  /* 0x000000132e0fb224 */ /* 0x000fe200078e02ff */
[----:B------:R-:W-:Y:S01]  /*d7d0*/  @!P4 STG.E.U8 desc[UR48][R4.64+0x49], R45 ;  /* 0x0000492d0400c986 */ /* 0x000fe2000c101130 */
[----:B------:R-:W-:-:S04]  /*d7e0*/  @!P3 IADD3 R6, P4, R8, UR43, RZ ;  /* 0x0000002b0806bc10 */ /* 0x000fc8000ff9e0ff */
[----:B------:R-:W-:Y:S02]  /*d7f0*/  @!P3 IADD3.X R7, R9, UR42, RZ, P4, !PT ;  /* 0x0000002a0907bc10 */ /* 0x000fe4000a7fe4ff */
[----:B------:R-:W-:-:S03]  /*d800*/  @!P5 IADD3 R8, P4, R8, UR43, RZ ;  /* 0x0000002b0808dc10 */ /* 0x000fc6000ff9e0ff */
[----:B------:R0:W-:Y:S01]  /*d810*/  @!P3 STG.E.U8 desc[UR48][R6.64+0x48], R15 ;  /* 0x0000480f0600b986 */ /* 0x0001e2000c101130 */
[C---:B------:R-:W-:Y:S02]  /*d820*/  ISETP.LT.OR P3, PT, R0.reuse, 0x41, !P6 ;  /* 0x000000410000780c */ /* 0x040fe40007761670 */
[----:B------:R-:W-:Y:S02]  /*d830*/  @!P5 IADD3.X R9, R9, UR42, RZ, P4, !PT ;  /* 0x0000002a0909dc10 */ /* 0x000fe4000a7fe4ff */
[----:B------:R-:W-:-:S03]  /*d840*/  ISETP.LT.OR P4, PT, R0, 0x42, !P6 ;  /* 0x000000420000780c */ /* 0x000fc60007781670 */
[----:B------:R-:W-:Y:S01]  /*d850*/  @!P5 STG.E.U8 desc[UR48][R8.64+0x49], R47 ;  /* 0x0000492f0800d986 */ /* 0x000fe2000c101130 */
[----:B------:R-:W-:-:S05]  /*d860*/  ISETP.LT.OR P5, PT, R0, 0x41, !P2 ;  /* 0x000000410000780c */ /* 0x000fca00057a1670 */
[----:B------:R-:W-:-:S04]  /*d870*/  @!P3 IMAD R3, R32, R19, RZ ;  /* 0x000000132003b224 */ /* 0x000fc800078e02ff */
[-C--:B------:R-:W-:Y:S01]  /*d880*/  @!P4 IMAD R33, R33, R19.reuse, RZ ;  /* 0x000000132121c224 */ /* 0x080fe200078e02ff */
[----:B------:R1:W-:Y:S01]  /*d890*/  @!P3 STG.E.U8 desc[UR48][R10.64+0x40], R3 ;  /* 0x000040030a00b986 */ /* 0x0003e2000c101130 */
[----:B------:R-:W-:Y:S02]  /*d8a0*/  ISETP.LT.OR P3, PT, R0, 0x42, !P2 ;  /* 0x000000420000780c */ /* 0x000fe40005761670 */
[----:B0-----:R-:W-:Y:S01]  /*d8b0*/  @!P5 IMAD R15, R34, R19, RZ ;  /* 0x00000013220fd224 */ /* 0x001fe200078e02ff */
[----:B------:R-:W-:Y:S01]  /*d8c0*/  @!P4 STG.E.U8 desc[UR48][R10.64+0x41], R33 ;  /* 0x000041210a00c986 */ /* 0x000fe2000c101130 */
[----:B------:R-:W-:-:S04]  /*d8d0*/  @!P5 IADD3 R4, P4, R10, UR43, RZ ;  /* 0x0000002b0a04dc10 */ /* 0x000fc8000ff9e0ff */
[----:B------:R-:W-:Y:S02]  /*d8e0*/  @!P5 IADD3.X R5, R11, UR42, RZ, P4, !PT ;  /* 0x0000002a0b05dc10 */ /* 0x000fe4000a7fe4ff */
[C---:B------:R-:W-:Y:S02]  /*d8f0*/  ISETP.LT.OR P4, PT, R0.reuse, 0x49, !P6 ;  /* 0x000000490000780c */ /* 0x040fe40007781670 */
[----:B------:R-:W-:Y:S01]  /*d900*/  ISETP.LT.OR P6, PT, R0, 0x4a, !P6 ;  /* 0x0000004a0000780c */ /* 0x000fe200077c1670 */
[----:B------:R0:W-:Y:S01]  /*d910*/  @!P5 STG.E.U8 desc[UR48][R4.64+0x40], R15 ;  /* 0x0000400f0400d986 */ /* 0x0001e2000c101130 */
[----:B------:R-:W-:Y:S01]  /*d920*/  @!P3 IADD3 R6, P5, R10, UR43, RZ ;  /* 0x0000002b0a06bc10 */ /* 0x000fe2000ffbe0ff */
[----:B------:R-:W-:-:S03]  /*d930*/  @!P3 IMAD R35, R35, R19, RZ ;  /* 0x000000132323b224 */ /* 0x000fc600078e02ff */
[----:B------:R-:W-:Y:S02]  /*d940*/  @!P3 IADD3.X R7, R11, UR42, RZ, P5, !PT ;  /* 0x0000002a0b07bc10 */ /* 0x000fe4000affe4ff */
[C---:B------:R-:W-:Y:S02]  /*d950*/  ISETP.LT.OR P5, PT, R0.reuse, 0x49, !P2 ;  /* 0x000000490000780c */ /* 0x040fe400057a1670 */
[----:B------:R-:W-:Y:S01]  /*d960*/  ISETP.LT.OR P2, PT, R0, 0x4a, !P2 ;  /* 0x0000004a0000780c */ /* 0x000fe20005741670 */
[-C--:B-1----:R-:W-:Y:S01]  /*d970*/  @!P4 IMAD R3, R36, R19.reuse, RZ ;  /* 0x000000132403c224 */ /* 0x082fe200078e02ff */
[----:B------:R-:W-:Y:S01]  /*d980*/  @!P3 STG.E.U8 desc[UR48][R6.64+0x41], R35 ;  /* 0x000041230600b986 */ /* 0x000fe2000c101130 */
[-C--:B------:R-:W-:Y:S01]  /*d990*/  @!P6 IMAD R37, R37, R19.reuse, RZ ;  /* 0x000000132525e224 */ /* 0x080fe200078e02ff */
[----:B------:R-:W-:Y:S02]  /*d9a0*/  ISETP.LT.OR P3, PT, R0, 0x41, !P0 ;  /* 0x000000410000780c */ /* 0x000fe40004761670 */
[----:B------:R1:W-:Y:S04]  /*d9b0*/  @!P4 STG.E.U8 desc[UR48][R10.64+0x48], R3 ;  /* 0x000048030a00c986 */ /* 0x0003e8000c101130 */
[----:B------:R-:W-:Y:S01]  /*d9c0*/  @!P6 STG.E.U8 desc[UR48][R10.64+0x49], R37 ;  /* 0x000049250a00e986 */ /* 0x000fe2000c101130 */
[----:B0-----:R-:W-:Y:S01]  /*d9d0*/  @!P5 IADD3 R4, P4, R10, UR43, RZ ;  /* 0x0000002b0a04dc10 */ /* 0x001fe2000ff9e0ff */
[-C--:B------:R-:W-:Y:S01]  /*d9e0*/  @!P5 IMAD R15, R38, R19.reuse, RZ ;  /* 0x00000013260fd224 */ /* 0x080fe200078e02ff */
[----:B------:R-:W-:Y:S01]  /*d9f0*/  ISETP.LT.OR P6, PT, R0, 0x42, !P0 ;  /* 0x000000420000780c */ /* 0x000fe200047c1670 */
[----:B------:R-:W-:Y:S01]  /*da00*/  @!P2 IMAD R39, R39, R19, RZ ;  /* 0x000000132727a224 */ /* 0x000fe200078e02ff */
[----:B------:R-:W-:-:S02]  /*da10*/  @!P5 IADD3.X R5, R11, UR42, RZ, P4, !PT ;  /* 0x0000002a0b05dc10 */ /* 0x000fc4000a7fe4ff */
[----:B------:R-:W-:Y:S01]  /*da20*/  @!P2 IADD3 R8, P4, R10, UR43, RZ ;  /* 0x0000002b0a08ac10 */ /* 0x000fe2000ff9e0ff */
[-C--:B-1----:R-:W-:Y:S02]  /*da30*/  @!P3 IMAD R3, R24, R19.reuse, RZ ;  /* 0x000000131803b224 */ /* 0x082fe400078e02ff */
[----:B------:R0:W-:Y:S01]  /*da40*/  @!P5 STG.E.U8 desc[UR48][R4.64+0x48], R15 ;  /* 0x0000480f0400d986 */ /* 0x0001e2000c101130 */
[C---:B------:R-:W-:Y:S02]  /*da50*/  ISETP.LT.OR P5, PT, R0.reuse, 0x41, !P1 ;  /* 0x000000410000780c */ /* 0x040fe40004fa1670 */
[----:B------:R-:W-:Y:S02]  /*da60*/  @!P2 IADD3.X R9, R11, UR42, RZ, P4, !PT ;  /* 0x0000002a0b09ac10 */ /* 0x000fe4000a7fe4ff */
[----:B------:R-:W-:Y:S01]  /*da70*/  ISETP.LT.OR P4, PT, R0, 0x42, !P1 ;  /* 0x000000420000780c */ /* 0x000fe20004f81670 */
[----:B------:R-:W-:Y:S02]  /*da80*/  @!P6 IMAD R25, R25, R19, RZ ;  /* 0x000000131919e224 */ /* 0x000fe400078e02ff */
[----:B------:R-:W-:Y:S01]  /*da90*/  @!P2 STG.E.U8 desc[UR48][R8.64+0x49], R39 ;  /* 0x000049270800a986 */ /* 0x000fe2000c101130 */
[----:B------:R-:W-:-:S03]  /*daa0*/  IADD3 R7, P2, R10, UR41, RZ ;  /* 0x000000290a077c10 */ /* 0x000fc6000ff5e0ff */
[----:B------:R-:W-:Y:S01]  /*dab0*/  @!P6 STG.E.U8 desc[UR48][R12.64+0x41], R25 ;  /* 0x000041190c00e986 */ /* 0x000fe2000c101130 */
[----:B------:R-:W-:Y:S02]  /*dac0*/  IADD3.X R14, R11, UR40, RZ, P2, !PT ;  /* 0x000000280b0e7c10 */ /* 0x000fe400097fe4ff */
[----:B0-----:R-:W-:Y:S01]  /*dad0*/  @!P5 IADD3 R4, P2, R7, UR43, RZ ;  /* 0x0000002b0704dc10 */ /* 0x001fe2000ff5e0ff */
[----:B------:R0:W-:Y:S01]  /*dae0*/  @!P3 STG.E.U8 desc[UR48][R12.64+0x40], R3 ;  /* 0x000040030c00b986 */ /* 0x0001e2000c101130 */
[C---:B------:R-:W-:Y:S01]  /*daf0*/  ISETP.LT.OR P6, PT, R0.reuse, 0x49, !P1 ;  /* 0x000000490000780c */ /* 0x040fe20004fc1670 */
[----:B------:R-:W-:Y:S01]  /*db00*/  @!P4 IMAD R27, R27, R19, RZ ;  /* 0x000000131b1bc224 */ /* 0x000fe200078e02ff */
[C---:B------:R-:W-:Y:S02]  /*db10*/  ISETP.LT.OR P1, PT, R0.reuse, 0x4a, !P1 ;  /* 0x0000004a0000780c */ /* 0x040fe40004f21670 */
[C---:B------:R-:W-:Y:S02]  /*db20*/  ISETP.LT.OR P3, PT, R0.reuse, 0x49, !P0 ;  /* 0x000000490000780c */ /* 0x040fe40004761670 */
[----:B------:R-:W-:-:S02]  /*db30*/  ISETP.LT.OR P0, PT, R0, 0x4a, !P0 ;  /* 0x0000004a0000780c */ /* 0x000fc40004701670 */
[----:B------:R-:W-:Y:S02]  /*db40*/  @!P5 IADD3.X R5, R14, UR42, RZ, P2, !PT ;  /* 0x0000002a0e05dc10 */ /* 0x000fe400097fe4ff */
[----:B------:R-:W-:Y:S01]  /*db50*/  IADD3 R10, P2, R10, UR41, RZ ;  /* 0x000000290a0a7c10 */ /* 0x000fe2000ff5e0ff */
[-C--:B0-----:R-:W-:Y:S02]  /*db60*/  @!P5 IMAD R3, R26, R19.reuse, RZ ;  /* 0x000000131a03d224 */ /* 0x081fe400078e02ff */
[-C--:B------:R-:W-:Y:S01]  /*db70*/  @!P6 IMAD R21, R30, R19.reuse, RZ ;  /* 0x000000131e15e224 */ /* 0x080fe200078e02ff */
[----:B------:R-:W-:Y:S01]  /*db80*/  IADD3.X R11, R11, UR40, RZ, P2, !PT ;  /* 0x000000280b0b7c10 */ /* 0x000fe200097fe4ff */
[-C--:B------:R-:W-:Y:S01]  /*db90*/  @!P1 IMAD R31, R31, R19.reuse, RZ ;  /* 0x000000131f1f9224 */ /* 0x080fe200078e02ff */
[----:B------:R1:W-:Y:S01]  /*dba0*/  @!P5 STG.E.U8 desc[UR48][R4.64+0x40], R3 ;  /* 0x000040030400d986 */ /* 0x0003e2000c101130 */
[----:B------:R-:W-:Y:S01]  /*dbb0*/  @!P4 IADD3 R6, P5, R10, UR43, RZ ;  /* 0x0000002b0a06cc10 */ /* 0x000fe2000ffbe0ff */
[-C--:B------:R-:W-:Y:S01]  /*dbc0*/  @!P3 IMAD R15, R28, R19.reuse, RZ ;  /* 0x000000131c0fb224 */ /* 0x080fe200078e02ff */
[----:B------:R-:W-:Y:S01]  /*dbd0*/  @!P6 IADD3 R8, P2, R7, UR43, RZ ;  /* 0x0000002b0708ec10 */ /* 0x000fe2000ff5e0ff */
[----:B------:R-:W-:Y:S01]  /*dbe0*/  @!P0 IMAD R29, R29, R19, RZ ;  /* 0x000000131d1d8224 */ /* 0x000fe200078e02ff */
[----:B------:R-:W-:-:S02]  /*dbf0*/  @!P4 IADD3.X R7, R11, UR42, RZ, P5, !PT ;  /* 0x0000002a0b07cc10 */ /* 0x000fc4000affe4ff */
[----:B------:R-:W-:Y:S02]  /*dc00*/  @!P1 IADD3 R10, P5, R10, UR43, RZ ;  /* 0x0000002b0a0a9c10 */ /* 0x000fe4000ffbe0ff */
[----:B------:R-:W-:Y:S01]  /*dc10*/  @!P6 IADD3.X R9, R14, UR42, RZ, P2, !PT ;  /* 0x0000002a0e09ec10 */ /* 0x000fe200097fe4ff */
[----:B------:R1:W-:Y:S01]  /*dc20*/  @!P4 STG.E.U8 desc[UR48][R6.64+0x41], R27 ;  /* 0x0000411b0600c986 */ /* 0x0003e2000c101130 */
[----:B------:R-:W-:-:S03]  /*dc30*/  @!P1 IADD3.X R11, R11, UR42, RZ, P5, !PT ;  /* 0x0000002a0b0b9c10 */ /* 0x000fc6000affe4ff */
[----:B------:R1:W-:Y:S04]  /*dc40*/  @!P3 STG.E.U8 desc[UR48][R12.64+0x48], R15 ;  /* 0x0000480f0c00b986 */ /* 0x0003e8000c101130 */
[----:B------:R1:W-:Y:S04]  /*dc50*/  @!P0 STG.E.U8 desc[UR48][R12.64+0x49], R29 ;  /* 0x0000491d0c008986 */ /* 0x0003e8000c101130 */
[----:B------:R1:W-:Y:S04]  /*dc60*/  @!P6 STG.E.U8 desc[UR48][R8.64+0x48], R21 ;  /* 0x000048150800e986 */ /* 0x0003e8000c101130 */
[----:B------:R1:W-:Y:S02]  /*dc70*/  @!P1 STG.E.U8 desc[UR48][R10.64+0x49], R31 ;  /* 0x0000491f0a009986 */ /* 0x0003e4000c101130 */
.L_x_110:
[----:B------:R-:W-:Y:S05]  /*dc80*/  BSYNC B0 ;  /* 0x0000000000007941 */ /* 0x000fea0003800000 */
.L_x_28:
[----:B------:R-:W-:Y:S01]  /*dc90*/  ULDC UR4, c[0x0][0xc] ;  /* 0x0000030000047ab9 */ /* 0x000fe20000000800 */
[----:B------:R-:W-:Y:S01]  /*dca0*/  ULDC UR5, c[0x0][0x10] ;  /* 0x0000040000057ab9 */ /* 0x000fe20000000800 */
[----:B-1----:R-:W1:Y:S01]  /*dcb0*/  LDC R3, c[0x0][0x14] ;  /* 0x00000500ff037b82 */ /* 0x002e620000000800 */
[----:B------:R-:W-:Y:S01]  /*dcc0*/  UIMAD.WIDE.U32 UR4, UR4, UR5, URZ ;  /* 0x00000005040472a5 */ /* 0x000fe2000f8e003f */
[----:B------:R-:W-:Y:S01]  /*dcd0*/  PRMT R0, RZ, 0x7610, R0 ;  /* 0x00007610ff007816 */ /* 0x000fe20000000000 */
[----:B------:R-:W-:Y:S01]  /*dce0*/  UMOV UR46, 0xffffffff ;  /* 0xffffffff002e7882 */ /* 0x000fe20000000000 */
[----:B------:R-:W-:-:S03]  /*dcf0*/  UMOV UR45, 0xffffffff ;  /* 0xffffffff002d7882 */ /* 0x000fc60000000000 */
[----:B-1----:R-:W-:-:S04]  /*dd00*/  IMAD.WIDE.U32 R16, R3, UR4, R16 ;  /* 0x0000000403107c25 */ /* 0x002fc8000f8e0010 */
[----:B------:R-:W-:Y:S01]  /*dd10*/  IMAD R3, R3, UR5, RZ ;  /* 0x0000000503037c24 */ /* 0x000fe2000f8e02ff */
[----:B------:R-:W-:Y:S02]  /*dd20*/  ULDC.64 UR4, c[0x0][0x650] ;  /* 0x0001940000047ab9 */ /* 0x000fe40000000a00 */
[----:B------:R-:W-:Y:S01]  /*dd30*/  ISETP.GE.U32.AND P0, PT, R16, UR4, PT ;  /* 0x0000000410007c0c */ /* 0x000fe2000bf06070 */
[----:B------:R-:W-:-:S05]  /*dd40*/  IMAD.IADD R17, R17, 0x1, R3 ;  /* 0x0000000111117824 */ /* 0x000fca00078e0203 */
[----:B------:R-:W-:-:S13]  /*dd50*/  ISETP.GE.U32.AND.EX P0, PT, R17, UR5, PT, P0 ;  /* 0x0000000511007c0c */ /* 0x000fda000bf06100 */
[----:B------:R-:W-:Y:S05]  /*dd60*/  @P0 BRA `(.L_x_111) ;  /* 0x0000000400880947 */ /* 0x000fea0003800000 */
[----:B------:R-:W1:Y:S01]  /*dd70*/  S2UR UR6, SR_CTAID.X ;  /* 0x00000000000679c3 */ /* 0x000e620000002500 */
[----:B------:R-:W-:Y:S01]  /*dd80*/  ULDC.64 UR12, c[0x0][0x628] ;  /* 0x00018a00000c7ab9 */ /* 0x000fe20000000a00 */
[----:B------:R-:W-:Y:S01]  /*dd90*/  ULDC UR4, c[0x0][0x150] ;  /* 0x0000540000047ab9 */ /* 0x000fe20000000800 */
[----:B------:R-:W-:Y:S01]  /*dda0*/  ISETP.NE.U32.AND P0, PT, RZ, UR12, PT ;  /* 0x0000000cff007c0c */ /* 0x000fe2000bf05070 */
[----:B------:R-:W-:Y:S01]  /*ddb0*/  ULDC UR15, c[0x0][0x630] ;  /* 0x00018c00000f7ab9 */ /* 0x000fe20000000800 */
[C---:B------:R-:W-:Y:S01]  /*ddc0*/  R2UR UR16, R16.reuse ;  /* 0x00000000101072ca */ /* 0x040fe200000e0000 */
[----:B------:R-:W-:Y:S01]  /*ddd0*/  ULDC UR19, c[0x0][0x154] ;  /* 0x0000550000137ab9 */ /* 0x000fe20000000800 */
[----:B------:R-:W-:Y:S01]  /*dde0*/  ISETP.NE.AND.EX P0, PT, RZ, UR13, PT, P0 ;  /* 0x0000000dff007c0c */ /* 0x000fe2000bf05300 */
[----:B------:R-:W2:Y:S01]  /*ddf0*/  S2UR UR17, SR_CTAID.Y ;  /* 0x00000000001179c3 */ /* 0x000ea20000002600 */
[----:B------:R-:W-:Y:S02]  /*de00*/  R2UR UR18, R17 ;  /* 0x00000000111272ca */ /* 0x000fe400000e0000 */
[----:B------:R-:W-:-:S02]  /*de10*/  R2UR UR10, R16 ;  /* 0x00000000100a72ca */ /* 0x000fc400000e0000 */
[----:B------:R-:W-:Y:S02]  /*de20*/  R2UR UR11, R17 ;  /* 0x00000000110b72ca */ /* 0x000fe400000e0000 */
[----:B-1----:R-:W-:-:S05]  /*de30*/  I2FP.F32.U32 R0, UR6 ;  /* 0x0000000600007c45 */ /* 0x002fca0008201000 */
[----:B------:R-:W-:-:S04]  /*de40*/  FMUL R0, R0, UR4 ;  /* 0x0000000400007c20 */ /* 0x000fc80008400000 */
[----:B------:R1:W3:Y:S01]  /*de50*/  F2I.U32.TRUNC.NTZ R3, R0 ;  /* 0x0000000000037305 */ /* 0x0002e2000020f000 */
[----:B--2---:R-:W-:Y:S05]  /*de60*/  @!P0 BRA `(.L_x_112) ;  /* 0x0000000000308947 */ /* 0x004fea0003800000 */
        /* <DEDUP_REMOVED lines=12> */
.L_x_112:
[----:B------:R-:W-:Y:S01]  /*df30*/  USHF.R.U64 UR45, UR10, UR15, UR11 ;  /* 0x0000000f0a2d7299 */ /* 0x000fe2000800120b */
[----:B-1----:R-:W-:Y:S01]  /*df40*/  I2FP.F32.U32 R0, UR17 ;  /* 0x0000001100007c45 */ /* 0x002fe20008201000 */
[----:B------:R-:W-:Y:S02]  /*df50*/  USHF.R.U32.HI UR4, URZ, UR15, UR11 ;  /* 0x0000000f3f047299 */ /* 0x000fe4000801160b */
[----:B------:R-:W-:Y:S02]  /*df60*/  UIADD3 UR10, UP0, URZ, -UR45, URZ ;  /* 0x8000002d3f0a7290 */ /* 0x000fe4000ff1e03f */
[----:B------:R-:W-:Y:S01]  /*df70*/  FMUL R0, R0, UR19 ;  /* 0x0000001300007c20 */ /* 0x000fe20008400000 */
[----:B------:R-:W-:Y:S01]  /*df80*/  ULDC.64 UR12, c[0x0][0x620] ;  /* 0x00018800000c7ab9 */ /* 0x000fe20000000a00 */
[----:B------:R-:W-:Y:S01]  /*df90*/  UIADD3.X UR4, URZ, ~UR4, URZ, UP0, !UPT ;  /* 0x800000043f047290 */ /* 0x000fe200087fe43f */
[----:B------:R-:W-:Y:S01]  /*dfa0*/  UMOV UR8, UR16 ;  /* 0x0000001000087c82 */ /* 0x000fe20008000000 */
[----:B------:R-:W-:-:S02]  /*dfb0*/  UMOV UR9, UR18 ;  /* 0x0000001200097c82 */ /* 0x000fc40008000000 */
[----:B------:R-:W-:Y:S01]  /*dfc0*/  UIMAD UR4, UR4, UR12, URZ ;  /* 0x0000000c040472a4 */ /* 0x000fe2000f8e023f */
[----:B------:R-:W1:Y:S01]  /*dfd0*/  F2I.U32.TRUNC.NTZ R0, R0 ;  /* 0x0000000000007305 */ /* 0x000e62000020f000 */
[----:B------:R-:W-:Y:S01]  /*dfe0*/  UIMAD.WIDE.U32 UR8, UR10, UR12, UR8 ;  /* 0x0000000c0a0872a5 */ /* 0x000fe2000f8e0008 */
[----:B---3--:R-:W-:Y:S01]  /*dff0*/  R2UR UR12, R3 ;  /* 0x00000000030c72ca */ /* 0x008fe200000e0000 */
[----:B------:R-:W-:Y:S01]  /*e000*/  UIMAD UR10, UR10, UR13, UR4 ;  /* 0x0000000d0a0a72a4 */ /* 0x000fe2000f8e0204 */
[----:B------:R-:W-:Y:S01]  /*e010*/  ULDC UR11, c[0x0][0x618] ;  /* 0x00018600000b7ab9 */ /* 0x000fe20000000800 */
[----:B------:R-:W-:Y:S02]  /*e020*/  ULDC UR20, c[0x0][0x658] ;  /* 0x0001960000147ab9 */ /* 0x000fe40000000800 */
[----:B------:R-:W-:Y:S01]  /*e030*/  UIADD3 UR10, UR9, UR10, URZ ;  /* 0x0000000a090a7290 */ /* 0x000fe2000fffe03f */
[----:B------:R-:W-:Y:S01]  /*e040*/  UMOV UR16, 0xffffffff ;  /* 0xffffffff00107882 */ /* 0x000fe20000000000 */
[----:B------:R-:W-:Y:S01]  /*e050*/  ULDC.64 UR4, c[0x0][0x640] ;  /* 0x0001900000047ab9 */ /* 0x000fe20000000a00 */
[----:B------:R-:W-:Y:S01]  /*e060*/  USHF.L.U32 UR16, UR16, UR20, URZ ;  /* 0x0000001410107299 */ /* 0x000fe2000800063f */
[----:B------:R-:W-:Y:S01]  /*e070*/  ISETP.NE.U32.AND P0, PT, RZ, UR4, PT ;  /* 0x00000004ff007c0c */ /* 0x000fe2000bf05070 */
[----:B------:R-:W-:-:S02]  /*e080*/  USHF.R.U64 UR8, UR8, UR11, UR10 ;  /* 0x0000000b08087299 */ /* 0x000fc4000800120a */
[----:B------:R-:W-:Y:S01]  /*e090*/  USHF.R.U32.HI UR10, URZ, UR11, UR10 ;  /* 0x0000000b3f0a7299 */ /* 0x000fe2000801160a */
[----:B-1----:R-:W-:Y:S01]  /*e0a0*/  R2UR UR14, R0 ;  /* 0x00000000000e72ca */ /* 0x002fe200000e0000 */
[----:B------:R-:W-:Y:S01]  /*e0b0*/  ULDC UR15, c[0x0][0x608] ;  /* 0x00018200000f7ab9 */ /* 0x000fe20000000800 */
[----:B------:R-:W-:Y:S01]  /*e0c0*/  ULOP3.LUT UR47, URZ, UR16, URZ, 0x33, !UPT ;  /* 0x000000103f2f7292 */ /* 0x000fe2000f8e333f */
[----:B------:R-:W-:Y:S01]  /*e0d0*/  ISETP.NE.AND.EX P0, PT, RZ, UR5, PT, P0 ;  /* 0x00000005ff007c0c */ /* 0x000fe2000bf05300 */
[----:B------:R-:W-:Y:S02]  /*e0e0*/  USHF.R.U64 UR16, UR8, UR15, UR10 ;  /* 0x0000000f08107299 */ /* 0x000fe4000800120a */
[----:B------:R-:W-:Y:S01]  /*e0f0*/  USHF.R.U32.HI UR10, URZ, UR15, UR10 ;  /* 0x0000000f3f0a7299 */ /* 0x000fe2000801160a */
[----:B------:R-:W-:Y:S01]  /*e100*/  UMOV UR18, 0x1 ;  /* 0x0000000100127882 */ /* 0x000fe20000000000 */
[----:B------:R-:W-:Y:S02]  /*e110*/  UIADD3 UR12, -UR12, URZ, URZ ;  /* 0x0000003f0c0c7290 */ /* 0x000fe4000fffe13f */
[----:B------:R-:W-:-:S02]  /*e120*/  USHF.L.U32 UR23, UR18, UR20, URZ ;  /* 0x0000001412177299 */ /* 0x000fc4000800063f */
[----:B------:R-:W-:Y:S01]  /*e130*/  USHF.R.U64 UR18, UR16, UR20, UR10 ;  /* 0x0000001410127299 */ /* 0x000fe2000800120a */
[----:B------:R-:W-:Y:S01]  /*e140*/  ULDC UR13, c[0x0][0x144] ;  /* 0x00005100000d7ab9 */ /* 0x000fe20000000800 */
[----:B------:R-:W-:Y:S01]  /*e150*/  ULDC UR7, c[0x0][0x600] ;  /* 0x0001800000077ab9 */ /* 0x000fe20000000800 */
[----:B------:R-:W-:Y:S02]  /*e160*/  USHF.R.U32.HI UR10, URZ, UR20, UR10 ;  /* 0x000000143f0a7299 */ /* 0x000fe4000801160a */
[----:B------:R-:W-:Y:S02]  /*e170*/  UIMAD UR20, UR13, UR12, UR6 ;  /* 0x0000000c0d1472a4 */ /* 0x000fe4000f8e0206 */
[----:B------:R-:W-:Y:S02]  /*e180*/  UIADD3 UR9, UR7, -0x1, URZ ;  /* 0xffffffff07097890 */ /* 0x000fe4000fffe03f */
[----:B------:R-:W-:Y:S01]  /*e190*/  UIADD3 UR19, -UR14, URZ, URZ ;  /* 0x0000003f0e137290 */ /* 0x000fe2000fffe13f */
        /* <DEDUP_REMOVED lines=17> */
.L_x_113:
[----:B------:R-:W-:Y:S01]  /*e2b0*/  UISETP.NE.AND UP0, UPT, UR39, URZ, UPT ;  /* 0x0000003f2700728c */ /* 0x000fe2000bf05270 */
[----:B------:R-:W-:Y:S01]  /*e2c0*/  IMAD.MOV.U32 R0, RZ, RZ, 0x1 ;  /* 0x00000001ff007424 */ /* 0x000fe200078e00ff */
[----:B------:R-:W-:Y:S02]  /*e2d0*/  USHF.R.U64 UR4, UR6, UR21, UR10 ;  /* 0x0000001506047299 */ /* 0x000fe4000800120a */
[----:B------:R-:W-:Y:S02]  /*e2e0*/  ULOP3.LUT UR47, UR16, UR47, URZ, 0xc0, !UPT ;  /* 0x0000002f102f7292 */ /* 0x000fe4000f8ec03f */
[----:B------:R-:W-:Y:S02]  /*e2f0*/  UIADD3 UR5, -UR4, URZ, URZ ;  /* 0x0000003f04057290 */ /* 0x000fe4000fffe13f */
[----:B------:R-:W-:Y:S02]  /*e300*/  UIMAD UR47, UR23, UR4, UR47 ;  /* 0x00000004172f72a4 */ /* 0x000fe4000f8e022f */
[----:B------:R-:W-:-:S02]  /*e310*/  ULOP3.LUT UR9, UR8, UR9, URZ, 0xc0, !UPT ;  /* 0x0000000908097292 */ /* 0x000fc4000f8ec03f */
[----:B------:R-:W-:Y:S02]  /*e320*/  @UP0 UIMAD UR20, UR24, UR19, UR17 ;  /* 0x00000013181402a4 */ /* 0x000fe4000f8e0211 */
[----:B------:R-:W-:-:S03]  /*e330*/  UIMAD UR4, UR5, UR22, UR18 ;  /* 0x00000016050472a4 */ /* 0x000fc6000f8e0212 */
[----:B------:R-:W-:Y:S01]  /*e340*/  ULDC UR5, c[0x0][0x610] ;  /* 0x0001840000057ab9 */ /* 0x000fe20000000800 */
[----:B------:R-:W-:Y:S02]  /*e350*/  UIMAD UR4, UR4, UR7, UR9 ;  /* 0x00000007040472a4 */ /* 0x000fe4000f8e0209 */
[----:B------:R-:W-:-:S04]  /*e360*/  UIMAD UR47, UR47, UR5, UR20 ;  /* 0x000000052f2f72a4 */ /* 0x000fc8000f8e0214 */
[----:B------:R-:W-:Y:S02]  /*e370*/  USEL UR46, UR4, UR47, !UP0 ;  /* 0x0000002f042e7287 */ /* 0x000fe4000c000000 */
[----:B------:R-:W-:-:S12]  /*e380*/  USEL UR47, UR47, UR4, !UP0 ;  /* 0x000000042f2f7287 */ /* 0x000fd8000c000000 */
.L_x_111:
[----:B------:R-:W-:-:S13]  /*e390*/  LOP3.LUT P0, RZ, R0, 0xff, RZ, 0xc0, !PT ;  /* 0x000000ff00ff7812 */ /* 0x000fda000780c0ff */
[----:B------:R-:W-:Y:S05]  /*e3a0*/  @P0 BRA `(.L_x_114) ;  /* 0xffffff2c00540947 */ /* 0x000fea000383ffff */
[----:B------:R-:W-:Y:S05]  /*e3b0*/  EXIT ;  /* 0x000000000000794d */ /* 0x000fea0003800000 */
.L_x_3:
[----:B------:R-:W-:Y:S01]  /*e3c0*/  ULDC.64 UR8, c[0x0][0x650] ;  /* 0x0001940000087ab9 */ /* 0x000fe20000000a00 */
[----:B------:R-:W-:Y:S01]  /*e3d0*/  PRMT R0, RZ, 0x7610, R0 ;  /* 0x00007610ff007816 */ /* 0x000fe20000000000 */
[----:B------:R-:W-:Y:S01]  /*e3e0*/  IMAD.MOV.U32 R3, RZ, RZ, -0x1 ;  /* 0xffffffffff037424 */ /* 0x000fe200078e00ff */
[----:B------:R-:W-:Y:S01]  /*e3f0*/  ISETP.GE.U32.AND P0, PT, R16, UR8, PT ;  /* 0x0000000810007c0c */ /* 0x000fe2000bf06070 */
[----:B------:R-:W-:Y:S02]  /*e400*/  IMAD.MOV.U32 R4, RZ, RZ, -0x1 ;  /* 0xffffffffff047424 */ /* 0x000fe400078e00ff */
[----:B------:R-:W-:Y:S01]  /*e410*/  IMAD.MOV.U32 R11, RZ, RZ, -0x1 ;  /* 0xffffffffff0b7424 */ /* 0x000fe200078e00ff */
[----:B------:R-:W-:-:S13]  /*e420*/  ISETP.GE.U32.AND.EX P0, PT, R17, UR9, PT, P0 ;  /* 0x0000000911007c0c */ /* 0x000fda000bf06100 */
[----:B------:R-:W-:Y:S05]  /*e430*/  @P0 BRA `(.L_x_115) ;  /* 0x00000004008c0947 */ /* 0x000fea0003800000 */
[----:B------:R-:W-:Y:S01]  /*e440*/  I2FP.F32.U32 R0, UR4 ;  /* 0x0000000400007c45 */ /* 0x000fe20008201000 */
[----:B0-----:R-:W-:Y:S01]  /*e450*/  ULDC.64 UR16, c[0x0][0x628] ;  /* 0x00018a0000107ab9 */ /* 0x001fe20000000a00 */
        /* <DEDUP_REMOVED lines=24> */
.L_x_116:
        /* <DEDUP_REMOVED lines=24> */
[----:B------:R-:W-:Y:S01]  /*e760*/  UMOV UR19, 0x1 ;  /* 0x0000000100137882 */ /* 0x000fe20000000000 */
[----:B------:R-:W-:Y:S01]  /*e770*/  ULDC UR20, c[0x0][0x608] ;  /* 0x0001820000147ab9 */ /* 0x000fe20000000800 */
[----:B------:R-:W-:Y:S01]  /*e780*/  USHF.L.U32 UR26, UR19, UR23, URZ ;  /* 0x00000017131a7299 */ /* 0x000fe2000800063f */
[----:B------:R-:W-:Y:S01]  /*e790*/  ISETP.NE.AND.EX P0, PT, RZ, UR9, PT, P0 ;  /* 0x00000009ff007c0c */ /* 0x000fe2000bf05300 */
[----:B------:R-:W-:Y:S02]  /*e7a0*/  USHF.R.U64 UR19, UR18, UR20, UR11 ;  /* 0x0000001412137299 */ /* 0x000fe4000800120b */
[----:B------:R-:W-:Y:S02]  /*e7b0*/  USHF.R.U32.HI UR11, URZ, UR20, UR11 ;  /* 0x000000143f0b7299 */ /* 0x000fe4000801160b */
[----:B------:R-:W-:-:S02]  /*e7c0*/  UIADD3 UR15, -UR15, URZ, URZ ;  /* 0x0000003f0f0f7290 */ /* 0x000fc4000fffe13f */
[----:B------:R-:W-:Y:S01]  /*e7d0*/  USHF.R.U64 UR20, UR19, UR23, UR11 ;  /* 0x0000001713147299 */ /* 0x000fe2000800120b */
[----:B------:R-:W-:Y:S01]  /*e7e0*/  ULDC UR16, c[0x0][0x144] ;  /* 0x0000510000107ab9 */ /* 0x000fe20000000800 */
[----:B------:R-:W-:Y:S01]  /*e7f0*/  ULDC UR6, c[0x0][0x600] ;  /* 0x0001800000067ab9 */ /* 0x000fe20000000800 */
[----:B------:R-:W-:Y:S02]  /*e800*/  USHF.R.U32.HI UR11, URZ, UR23, UR11 ;  /* 0x000000173f0b7299 */ /* 0x000fe4000801160b */
[----:B------:R-:W-:Y:S02]  /*e810*/  UIMAD UR23, UR16, UR15, UR4 ;  /* 0x0000000f101772a4 */ /* 0x000fe4000f8e0204 */
[----:B------:R-:W-:Y:S02]  /*e820*/  UIADD3 UR22, UR6, -0x1, URZ ;  /* 0xffffffff06167890 */ /* 0x000fe4000fffe03f */
[----:B------:R-:W-:Y:S02]  /*e830*/  ULOP3.LUT UR27, URZ, UR13, URZ, 0x33, !UPT ;  /* 0x0000000d3f1b7292 */ /* 0x000fe4000f8e333f */
        /* <DEDUP_REMOVED lines=18> */
.L_x_117:
[----:B------:R-:W-:Y:S01]  /*e960*/  UISETP.NE.AND UP0, UPT, UR39, URZ, UPT ;  /* 0x0000003f2700728c */ /* 0x000fe2000bf05270 */
[----:B------:R-:W-:Y:S01]  /*e970*/  IMAD.MOV.U32 R0, RZ, RZ, 0x1 ;  /* 0x00000001ff007424 */ /* 0x000fe200078e00ff */
[----:B------:R-:W-:Y:S01]  /*e980*/  USHF.R.U64 UR8, UR4, UR24, UR11 ;  /* 0x0000001804087299 */ /* 0x000fe2000800120b */
[----:B------:R-:W-:Y:S01]  /*e990*/  IMAD.U32 R11, RZ, RZ, UR5 ;  /* 0x00000005ff0b7e24 */ /* 0x000fe2000f8e00ff */
[----:B------:R-:W-:Y:S02]  /*e9a0*/  ULOP3.LUT UR4, UR19, UR27, URZ, 0xc0, !UPT ;  /* 0x0000001b13047292 */ /* 0x000fe4000f8ec03f */
[----:B------:R-:W-:Y:S02]  /*e9b0*/  ULOP3.LUT UR18, UR18, UR22, URZ, 0xc0, !UPT ;  /* 0x0000001612127292 */ /* 0x000fe4000f8ec03f */
[----:B------:R-:W-:-:S03]  /*e9c0*/  UIMAD UR4, UR26, UR8, UR4 ;  /* 0x000000081a0472a4 */ /* 0x000fc6000f8e0204 */
[----:B------:R-:W-:Y:S02]  /*e9d0*/  @UP0 UIMAD UR23, UR28, UR21, UR7 ;  /* 0x000000151c1702a4 */ /* 0x000fe4000f8e0207 */
[----:B------:R-:W-:-:S03]  /*e9e0*/  UIADD3 UR7, -UR8, URZ, URZ ;  /* 0x0000003f08077290 */ /* 0x000fc6000fffe13f */
[----:B------:R-:W-:Y:S01]  /*e9f0*/  ULDC UR8, c[0x0][0x610] ;  /* 0x0001840000087ab9 */ /* 0x000fe20000000800 */
[----:B------:R-:W-:Y:S02]  /*ea00*/  UIMAD UR7, UR7, UR25, UR20 ;  /* 0x00000019070772a4 */ /* 0x000fe4000f8e0214 */
[----:B------:R-:W-:Y:S02]  /*ea10*/  UIMAD UR4, UR4, UR8, UR23 ;  /* 0x00000008040472a4 */ /* 0x000fe4000f8e0217 */
[----:B------:R-:W-:-:S04]  /*ea20*/  UIMAD UR7, UR7, UR6, UR18 ;  /* 0x00000006070772a4 */ /* 0x000fc8000f8e0212 */
[----:B------:R-:W-:Y:S02]  /*ea30*/  USEL UR6, UR7, UR4, !UP0 ;  /* 0x0000000407067287 */ /* 0x000fe4000c000000 */
[----:B------:R-:W-:-:S04]  /*ea40*/  USEL UR4, UR4, UR7, !UP0 ;  /* 0x0000000704047287 */ /* 0x000fc8000c000000 */
[----:B------:R-:W-:Y:S02]  /*ea50*/  IMAD.U32 R4, RZ, RZ, UR6 ;  /* 0x00000006ff047e24 */ /* 0x000fe4000f8e00ff */
[----:B------:R-:W-:-:S07]  /*ea60*/  IMAD.U32 R3, RZ, RZ, UR4 ;  /* 0x00000004ff037e24 */ /* 0x000fce000f8e00ff */
.L_x_115:
[----:B------:R-:W-:-:S08]  /*ea70*/  NOP ;  /* 0x0000000000007918 */ /* 0x000fd00000000000 */
[----:B------:R-:W1:-:S00]  /*ea80*/  USETMAXREG.DEALLOC.CTAPOOL 0x28 ;  /* 0x00000028000079c8 */ /* 0x000e4000080e0500 */
[----:B------:R-:W-:-:S13]  /*ea90*/  ISETP.NE.AND P0, PT, RZ, UR10, PT ;  /* 0x0000000aff007c0c */ /* 0x000fda000bf05270 */
[----:B0-----:R-:W-:Y:S05]  /*eaa0*/  @P0 EXIT ;  /* 0x000000000000094d */ /* 0x001fea0003800000 */
[----:B-1----:R-:W-:Y:S01]  /*eab0*/  LOP3.LUT P0, RZ, R0, 0xff, RZ, 0xc0, !PT ;  /* 0x000000ff00ff7812 */ /* 0x002fe2000780c0ff */
[----:B------:R-:W-:Y:S02]  /*eac0*/  IMAD.MOV.U32 R0, RZ, RZ, 0x1 ;  /* 0x00000001ff007424 */ /* 0x000fe400078e00ff */
[----:B------:R-:W-:-:S10]  /*ead0*/  IMAD.MOV.U32 R8, RZ, RZ, RZ ;  /* 0x000000ffff087224 */ /* 0x000fd400078e00ff */
[----:B------:R-:W-:Y:S05]  /*eae0*/  @!P0 BRA `(.L_x_118) ;  /* 0x0000000c00488947 */ /* 0x000fea0003800000 */
[----:B------:R-:W-:Y:S01]  /*eaf0*/  ULDC UR4, c[0x0][0x28c] ;  /* 0x0000a30000047ab9 */ /* 0x000fe20000000800 */
[----:B------:R-:W-:Y:S01]  /*eb00*/  ULDC UR6, c[0x0][0x658] ;  /* 0x0001960000067ab9 */ /* 0x000fe20000000800 */
[----:B------:R-:W-:Y:S01]  /*eb10*/  UIADD3 UR10, UR4, 0x7f, URZ ;  /* 0x0000007f040a7890 */ /* 0x000fe2000fffe03f */
[C---:B------:R-:W-:Y:S01]  /*eb20*/  LOP3.LUT P2, RZ, R2.reuse, 0x7f, RZ, 0xc0, !PT ;  /* 0x0000007f02ff7812 */ /* 0x040fe2000784c0ff */
[----:B------:R-:W-:Y:S01]  /*eb30*/  UMOV UR7, 0xffffffff ;  /* 0xffffffff00077882 */ /* 0x000fe20000000000 */
[----:B------:R-:W-:Y:S01]  /*eb40*/  ULDC UR5, c[0x0][0x600] ;  /* 0x0001800000057ab9 */ /* 0x000fe20000000800 */
[----:B------:R-:W-:Y:S01]  /*eb50*/  UMOV UR9, 0x1 ;  /* 0x0000000100097882 */ /* 0x000fe20000000000 */
[----:B------:R-:W-:Y:S01]  /*eb60*/  USHF.L.U32 UR7, UR7, UR6, URZ ;  /* 0x0000000607077299 */ /* 0x000fe2000800063f */
[----:B------:R-:W-:Y:S01]  /*eb70*/  LOP3.LUT P0, RZ, R2, 0x1f, RZ, 0xc0, !PT ;  /* 0x0000001f02ff7812 */ /* 0x000fe2000780c0ff */
[----:B------:R-:W-:Y:S01]  /*eb80*/  UIADD3 UR4, UR5, -0x1, URZ ;  /* 0xffffffff05047890 */ /* 0x000fe2000fffe03f */
[----:B------:R-:W-:Y:S01]  /*eb90*/  BSSY B0, `(.L_x_118) ;  /* 0x00000c7000007945 */ /* 0x000fe20003800000 */
[----:B------:R-:W-:Y:S01]  /*eba0*/  USHF.R.S32.HI UR11, URZ, 0x1f, UR10 ;  /* 0x0000001f3f0b7899 */ /* 0x000fe2000801140a */
[----:B------:R-:W-:Y:S01]  /*ebb0*/  PLOP3.LUT P0, PT, P0, P2, PT, 0x8a, 0x0 ;  /* 0x000000000000781c */ /* 0x000fe20000705172 */
[----:B------:R-:W-:Y:S01]  /*ebc0*/  ULDC UR8, c[0x0][0xc] ;  /* 0x0000030000087ab9 */ /* 0x000fe20000000800 */
[----:B------:R-:W-:Y:S01]  /*ebd0*/  USHF.L.U32 UR5, UR9, UR6, URZ ;  /* 0x0000000609057299 */ /* 0x000fe2000800063f */
[----:B------:R-:W-:Y:S01]  /*ebe0*/  IMAD.MOV.U32 R9, RZ, RZ, 0x1 ;  /* 0x00000001ff097424 */ /* 0x000fe200078e00ff */
[----:B------:R-:W-:Y:S01]  /*ebf0*/  ULEA.HI UR11, UR11, UR10, URZ, 0x7 ;  /* 0x0000000a0b0b7291 */ /* 0x000fe2000f8f383f */
[----:B------:R-:W-:Y:S01]  /*ec00*/  IMAD.MOV.U32 R0, RZ, RZ, 0x1 ;  /* 0x00000001ff007424 */ /* 0x000fe200078e00ff */
[----:B------:R-:W-:Y:S01]  /*ec10*/  ULDC UR9, c[0x0][0x10] ;  /* 0x0000040000097ab9 */ /* 0x000fe20000000800 */
[----:B------:R-:W-:Y:S01]  /*ec20*/  ULOP3.LUT UR6, URZ, UR7, URZ, 0x33, !UPT ;  /* 0x000000073f067292 */ /* 0x000fe2000f8e333f */
[----:B------:R-:W-:Y:S01]  /*ec30*/  IMAD.MOV.U32 R8, RZ, RZ, RZ ;  /* 0x000000ffff087224 */ /* 0x000fe200078e00ff */
[----:B------:R-:W-:Y:S01]  /*ec40*/  UIMAD.WIDE.U32 UR8, UR8, UR9, URZ ;  /* 0x00000009080872a5 */ /* 0x000fe2000f8e003f */
[----:B------:R-:W-:Y:S01]  /*ec50*/  ULDC UR7, c[0x0][0x14] ;  /* 0x0000050000077ab9 */ /* 0x000fe20000000800 */
[----:B------:R-:W-:-:S02]  /*ec60*/  USHF.R.S32.HI UR19, URZ, 0x7, UR11 ;  /* 0x000000073f137899 */ /* 0x000fc4000801140b */
[----:B------:R-:W-:Y:S02]  /*ec70*/  UIMAD.WIDE.U32 UR22, UR8, UR7, URZ ;  /* 0x00000007081672a5 */ /* 0x000fe4000f8e003f */
[----:B------:R-:W-:Y:S02]  /*ec80*/  UIMAD UR13, UR9, UR7, URZ ;  /* 0x00000007090d72a4 */ /* 0x000fe4000f8e023f */
[----:B------:R-:W-:Y:S02]  /*ec90*/  ULOP3.LUT UR21, UR38, 0x2, URZ, 0xfc, !UPT ;  /* 0x0000000226157892 */ /* 0x000fe4000f8efc3f */
[----:B------:R-:W-:Y:S02]  /*eca0*/  UIADD3 UR13, UR23, UR13, URZ ;  /* 0x0000000d170d7290 */ /* 0x000fe4000fffe03f */
[----:B------:R-:W-:Y:S01]  /*ecb0*/  UIADD3 UR26, UR19, 0x1, URZ ;  /* 0x00000001131a7890 */ /* 0x000fe2000fffe03f */
[----:B------:R-:W-:-:S11]  /*ecc0*/  ULDC.64 UR24, c[0x0][0x198] ;  /* 0x0000660000187ab9 */ /* 0x000fd60000000a00 */
.L_x_130:
[----:B------:R-:W-:-:S03]  /*ecd0*/  UMOV UR7, 0xffffffff ;  /* 0xffffffff00077882 */ /* 0x000fc60000000000 */
[----:B------:R-:W-:Y:S05]  /*ece0*/  BRA.DIV UR7, `(.L_x_119) ;  /* 0x0000000e07907947 */ /* 0x000fea000b800000 */
[----:B------:R-:W-:-:S13]  /*ecf0*/  ELECT P6, URZ, PT ;  /* 0x00000000003f782f */ /* 0x000fda00038c0000 */
.L_x_140:
[----:B------:R-:W0:Y:S01]  /*ed00*/  LDC R2, c[0x0][0x28c] ;  /* 0x0000a300ff027b82 */ /* 0x000e220000000800 */
[----:B------:R-:W-:Y:S01]  /*ed10*/  BSSY B1, `(.L_x_120) ;  /* 0x0000038000017945 */ /* 0x000fe20003800000 */
[----:B0-----:R-:W-:-:S13]  /*ed20*/  ISETP.LT.OR P6, PT, R2, 0x1, !P6 ;  /* 0x000000010200780c */ /* 0x001fda00077c1670 */
[----:B------:R-:W-:Y:S05]  /*ed30*/  @P6 BRA `(.L_x_121) ;  /* 0x0000000000d46947 */ /* 0x000fea0003800000 */
[----:B------:R-:W-:Y:S02]  /*ed40*/  IMAD.SHL.U32 R7, R3, 0x200, RZ ;  /* 0x0000020003077824 */ /* 0x000fe400078e00ff */
[----:B------:R-:W-:Y:S02]  /*ed50*/  IMAD R6, R4, 0x50, RZ ;  /* 0x0000005004067824 */ /* 0x000fe400078e02ff */
[----:B------:R-:W-:Y:S02]  /*ed60*/  IMAD.MOV.U32 R12, RZ, RZ, RZ ;  /* 0x000000ffff0c7224 */ /* 0x000fe400078e00ff */
[----:B------:R-:W-:Y:S02]  /*ed70*/  IMAD.U32 R14, RZ, RZ, UR26 ;  /* 0x0000001aff0e7e24 */ /* 0x000fe4000f8e00ff */
[----:B------:R-:W-:Y:S02]  /*ed80*/  IMAD.MOV.U32 R2, RZ, RZ, R0 ;  /* 0x000000ffff027224 */ /* 0x000fe400078e0000 */
[----:B------:R-:W-:-:S07]  /*ed90*/  IMAD.MOV.U32 R3, RZ, RZ, R8 ;  /* 0x000000ffff037224 */ /* 0x000fce00078e0008 */
.L_x_125:
[----:B------:R-:W0:Y:S01]  /*eda0*/  S2R R5, SR_CgaCtaId ;  /* 0x0000000000057919 */ /* 0x000e220000008800 */
[----:B------:R-:W-:-:S04]  /*edb0*/  MOV R4, 0x400 ;  /* 0x0000040000047802 */ /* 0x000fc80000000f00 */
[----:B0-----:R-:W-:Y:S02]  /*edc0*/  LEA R10, R5, R4, 0x18 ;  /* 0x00000004050a7211 */ /* 0x001fe400078ec0ff */
[----:B------:R-:W-:Y:S01]  /*edd0*/  SHF.L.U32 R4, R2, 0x1f, RZ ;  /* 0x0000001f02047819 */ /* 0x000fe200000006ff */
[----:B------:R-:W0:Y:S02]  /*ede0*/  @!P2 LDC R5, c[0x0][0x500] ;  /* 0x00014000ff05ab82 */ /* 0x000e240000000800 */
[----:B------:R-:W-:-:S04]  /*edf0*/  IMAD R13, R3, 0x8, R10 ;  /* 0x00000008030d7824 */ /* 0x000fc800078e020a */
[----:B------:R-:W1:Y:S02]  /*ee00*/  SYNCS.PHASECHK.TRANS64.TRYWAIT P1, [R13+URZ+0x18], R4 ;  /* 0x000018040d0075a7 */ /* 0x000e64000802017f */
[----:B-1----:R-:W-:Y:S05]  /*ee10*/  @!P1 BRA `(.L_x_122) ;  /* 0x0000000c00649947 */ /* 0x002fea0003800000 */
.L_x_141:
[----:B------:R-:W-:Y:S01]  /*ee20*/  UPRMT UR7, UR21, 0x9910, URZ ;  /* 0x0000991015077896 */ /* 0x000fe2000800003f */
[----:B0-----:R0:W-:Y:S03]  /*ee30*/  @!P2 SYNCS.ARRIVE.TRANS64 RZ, [R13+URZ], R5 ;  /* 0x000000050dffa9a7 */ /* 0x0011e6000800003f */
[----:B------:R-:W-:-:S06]  /*ee40*/  UISETP.NE.AND UP0, UPT, UR7, 0x2, UPT ;  /* 0x000000020700788c */ /* 0x000fcc000bf05270 */
[----:B------:R-:W-:-:S13]  /*ee50*/  PLOP3.LUT P1, PT, PT, PT, UP0, 0x80, 0x0 ;  /* 0x000000000000781c */ /* 0x000fda0003f2f008 */
[----:B0-----:R-:W-:Y:S05]  /*ee60*/  @P1 BRA `(.L_x_123) ;  /* 0x0000000000041947 */ /* 0x001fea0003800000 */
[----:B------:R-:W-:Y:S01]  /*ee70*/  BPT.TRAP 0x1 ;  /* 0x000000040000795c */ /* 0x000fe20000300000 */
.L_x_123:
[----:B------:R-:W-:Y:S05]  /*ee80*/  @P0 BRA `(.L_x_124) ;  /* 0x0000000000040947 */ /* 0x000fea0003800000 */
[----:B------:R-:W-:Y:S01]  /*ee90*/  BPT.TRAP 0x1 ;  /* 0x000000040000795c */ /* 0x000fe20000300000 */
.L_x_124:
[--C-:B-1----:R-:W-:Y:S01]  /*eea0*/  IMAD R4, R3, 0x10000, R10.reuse ;  /* 0x0001000003047824 */ /* 0x102fe200078e020a */
[----:B------:R-:W-:Y:S01]  /*eeb0*/  R2UR UR9, R13 ;  /* 0x000000000d0972ca */ /* 0x000fe200000e0000 */
[----:B------:R-:W-:Y:S01]  /*eec0*/  IMAD R10, R3, 0x2800, R10 ;  /* 0x00002800030a7824 */ /* 0x000fe200078e020a */
[----:B------:R-:W-:Y:S01]  /*eed0*/  UIADD3 UR14, UP0, UR24, 0xf0, URZ ;  /* 0x000000f0180e7890 */ /* 0x000fe2000ff1e03f */
[----:B------:R-:W-:Y:S01]  /*eee0*/  VIADD R14, R14, 0xffffffff ;  /* 0xffffffff0e0e7836 */ /* 0x000fe20000000000 */
[----:B------:R-:W-:Y:S01]  /*eef0*/  R2UR UR7, R4 ;  /* 0x00000000040772ca */ /* 0x000fe200000e0000 */
[----:B------:R-:W-:Y:S01]  /*ef00*/  UIADD3 UR28, UP1, UR24, 0x1f0, URZ ;  /* 0x000001f0181c7890 */ /* 0x000fe2000ff3e03f */
[----:B------:R-:W-:Y:S01]  /*ef10*/  R2UR UR8, R10 ;  /* 0x000000000a0872ca */ /* 0x000fe200000e0000 */
[----:B------:R-:W-:Y:S01]  /*ef20*/  UIADD3.X UR15, URZ, UR25, URZ, UP0, !UPT ;  /* 0x000000193f0f7290 */ /* 0x000fe200087fe43f */
[----:B------:R-:W-:Y:S01]  /*ef30*/  R2UR UR11, R7 ;  /* 0x00000000070b72ca */ /* 0x000fe200000e0000 */
[----:B------:R-:W-:Y:S01]  /*ef40*/  VIADD R3, R3, 0x1 ;  /* 0x0000000103037836 */ /* 0x000fe20000000000 */
[----:B------:R-:W-:Y:S01]  /*ef50*/  R2UR UR10, R12 ;  /* 0x000000000c0a72ca */ /* 0x000fe200000e0000 */
[----:B------:R-:W-:Y:S01]  /*ef60*/  UIADD3.X UR29, URZ, UR25, URZ, UP1, !UPT ;  /* 0x000000193f1d7290 */ /* 0x000fe20008ffe43f */
[----:B------:R-:W-:Y:S01]  /*ef70*/  R2UR UR12, R11 ;  /* 0x000000000b0c72ca */ /* 0x000fe200000e0000 */
[----:B------:R-:W-:Y:S01]  /*ef80*/  UMOV UR16, 0x0 ;  /* 0x0000000000107882 */ /* 0x000fe20000000000 */
[----:B------:R-:W-:Y:S01]  /*ef90*/  R2UR UR20, R6 ;  /* 0x00000000061472ca */ /* 0x000fe200000e0000 */
[----:B------:R-:W-:Y:S01]  /*efa0*/  UMOV UR17, 0x10000000 ;  /* 0x1000000000117882 */ /* 0x000fe20000000000 */
[----:B------:R-:W-:Y:S01]  /*efb0*/  ISETP.GT.AND P3, PT, R14, 0x1, PT ;  /* 0x000000010e00780c */ /* 0x000fe20003f64270 */
[----:B------:R-:W-:Y:S01]  /*efc0*/  UIADD3 UR7, UR7, 0x100, URZ ;  /* 0x0000010007077890 */ /* 0x000fe2000fffe03f */
[----:B------:R-:W-:Y:S01]  /*efd0*/  ISETP.NE.AND P1, PT, R3, 0x3, PT ;  /* 0x000000030300780c */ /* 0x000fe20003f25270 */
[----:B------:R-:W-:Y:S01]  /*efe0*/  UIADD3 UR18, UR8, 0x30100, URZ ;  /* 0x0003010008127890 */ /* 0x000fe2000fffe03f */
[----:B------:R-:W-:-:S02]  /*eff0*/  VIADD R12, R12, 0x80 ;  /* 0x000000800c0c7836 */ /* 0x000fc40000000000 */
[----:B------:R-:W-:Y:S02]  /*f000*/  SEL R5, RZ, 0x1, P1 ;  /* 0x00000001ff057807 */ /* 0x000fe40000800000 */
[----:B------:R-:W-:Y:S01]  /*f010*/  UMOV UR8, UR7 ;  /* 0x0000000700087c82 */ /* 0x000fe20008000000 */
[----:B------:R-:W-:Y:S01]  /*f020*/  SEL R3, R3, RZ, P1 ;  /* 0x000000ff03037207 */ /* 0x000fe20000800000 */
[----:B------:R0:W-:Y:S01]  /*f030*/  UTMALDG.3D [UR8], [UR14], desc[UR16] ;  /* 0x000010080e0075b4 */ /* 0x0001e20008011000 */
[----:B------:R-:W-:Y:S01]  /*f040*/  LOP3.LUT R2, R2, R5, RZ, 0x3c, !PT ;  /* 0x0000000502027212 */ /* 0x000fe200078e3cff */
[----:B0-----:R-:W-:Y:S01]  /*f050*/  UMOV UR8, UR18 ;  /* 0x0000001200087c82 */ /* 0x001fe20008000000 */
[----:B------:R-:W-:Y:S02]  /*f060*/  UMOV UR11, UR20 ;  /* 0x00000014000b7c82 */ /* 0x000fe40008000000 */
[----:B------:R0:W-:Y:S02]  /*f070*/  UTMALDG.3D [UR8], [UR28], desc[UR16] ;  /* 0x000010081c0075b4 */ /* 0x0001e40008011000 */
[----:B0-----:R-:W-:Y:S05]  /*f080*/  @P3 BRA `(.L_x_125) ;  /* 0xfffffffc00443947 */ /* 0x001fea000383ffff */
.L_x_121:
[----:B------:R-:W-:Y:S05]  /*f090*/  BSYNC B1 ;  /* 0x0000000000017941 */ /* 0x000fea0003800000 */
.L_x_120:
[----:B------:R-:W-:Y:S01]  /*f0a0*/  LOP3.LUT P4, RZ, R9, 0xff, RZ, 0xc0, !PT ;  /* 0x000000ff09ff7812 */ /* 0x000fe2000788c0ff */
[----:B------:R-:W-:Y:S01]  /*f0b0*/  VIADD R8, R8, UR19 ;  /* 0x0000001308087c36 */ /* 0x000fe20008000000 */
[----:B------:R-:W-:Y:S01]  /*f0c0*/  ULDC.64 UR8, c[0x0][0x650] ;  /* 0x0001940000087ab9 */ /* 0x000fe20000000a00 */
[----:B------:R-:W-:Y:S01]  /*f0d0*/  IMAD.U32 R5, RZ, RZ, UR19 ;  /* 0x00000013ff057e24 */ /* 0x000fe2000f8e00ff */
[----:B------:R-:W-:Y:S01]  /*f0e0*/  UISETP.GE.U32.AND UP0, UPT, UR19, 0x3, UPT ;  /* 0x000000031300788c */ /* 0x000fe2000bf06070 */
[----:B------:R-:W-:Y:S01]  /*f0f0*/  BSSY B1, `(.L_x_126) ;  /* 0x000006e000017945 */ /* 0x000fe20003800000 */
[----:B------:R-:W-:Y:S01]  /*f100*/  ISETP.GT.U32.AND P1, PT, R8, 0x2, PT ;  /* 0x000000020800780c */ /* 0x000fe20003f24070 */
[----:B------:R-:W-:Y:S01]  /*f110*/  IMAD.MOV.U32 R11, RZ, RZ, -0x1 ;  /* 0xffffffffff0b7424 */ /* 0x000fe200078e00ff */
[----:B------:R-:W-:Y:S02]  /*f120*/  PRMT R9, RZ, 0x7610, R9 ;  /* 0x00007610ff097816 */ /* 0x000fe40000000009 */
[----:B------:R-:W-:-:S02]  /*f130*/  ISETP.LT.U32.AND P1, PT, R5, 0x3, P1 ;  /* 0x000000030500780c */ /* 0x000fc40000f21070 */
[----:B------:R-:W-:Y:S01]  /*f140*/  PLOP3.LUT P3, PT, PT, PT, UP0, 0x80, 0x0 ;  /* 0x000000000000781c */ /* 0x000fe20003f6f008 */
[----:B------:R-:W0:Y:S01]  /*f150*/  @P4 S2R R3, SR_CgaCtaId ;  /* 0x0000000000034919 */ /* 0x000e220000008800 */
[----:B------:R-:W-:-:S04]  /*f160*/  @P4 MOV R2, 0x400 ;  /* 0x0000040000024802 */ /* 0x000fc80000000f00 */
[----:B0-----:R-:W-:Y:S01]  /*f170*/  @P4 LEA R4, R3, R2, 0x18 ;  /* 0x0000000203044211 */ /* 0x001fe200078ec0ff */
[----:B------:R-:W-:-:S03]  /*f180*/  IMAD.WIDE.U32 R2, R8, -0x55555555, RZ ;  /* 0xaaaaaaab08027825 */ /* 0x000fc600078e00ff */
[----:B------:R0:W-:Y:S01]  /*f190*/  @P4 SYNCS.ARRIVE.TRANS64.A1T0 RZ, [R4+URZ+0x48], RZ ;  /* 0x000048ff04ff49a7 */ /* 0x0001e2000810003f */
[----:B------:R-:W-:Y:S02]  /*f1a0*/  IADD3 R16, P4, R16, UR22, RZ ;  /* 0x0000001610107c10 */ /* 0x000fe4000ff9e0ff */
[----:B------:R-:W-:Y:S02]  /*f1b0*/  SHF.R.U32.HI R5, RZ, 0x1, R3 ;  /* 0x00000001ff057819 */ /* 0x000fe40000011603 */
[----:B------:R-:W-:Y:S02]  /*f1c0*/  SEL R3, RZ, 0x1, !P1 ;  /* 0x00000001ff037807 */ /* 0x000fe40004800000 */
[----:B------:R-:W-:Y:S01]  /*f1d0*/  IADD3.X R17, R17, UR13, RZ, P4, !PT ;  /* 0x0000000d11117c10 */ /* 0x000fe2000a7fe4ff */
[----:B------:R-:W-:Y:S01]  /*f1e0*/  IMAD R8, R5, -0x3, R8 ;  /* 0xfffffffd05087824 */ /* 0x000fe200078e0208 */
[----:B------:R-:W-:Y:S01]  /*f1f0*/  ISETP.GE.U32.AND P1, PT, R16, UR8, PT ;  /* 0x0000000810007c0c */ /* 0x000fe2000bf26070 */
[----:B0-----:R-:W-:Y:S01]  /*f200*/  IMAD.MOV.U32 R4, RZ, RZ, -0x1 ;  /* 0xffffffffff047424 */ /* 0x001fe200078e00ff */
[----:B------:R-:W-:Y:S01]  /*f210*/  LOP3.LUT R0, R0, R3, RZ, 0x3c, !PT ;  /* 0x0000000300007212 */ /* 0x000fe200078e3cff */
[----:B------:R-:W-:Y:S01]  /*f220*/  IMAD.MOV.U32 R3, RZ, RZ, -0x1 ;  /* 0xffffffffff037424 */ /* 0x000fe200078e00ff */
[----:B------:R-:W-:-:S02]  /*f230*/  ISETP.GE.U32.AND.EX P1, PT, R17, UR9, PT, P1 ;  /* 0x0000000911007c0c */ /* 0x000fc4000bf26110 */
[----:B------:R-:W-:Y:S02]  /*f240*/  @P3 LOP3.LUT R0, R0, 0x1, R5, 0x78, !PT ;  /* 0x0000000100003812 */ /* 0x000fe400078e7805 */
[----:B------:R-:W-:-:S09]  /*f250*/  PRMT R2, RZ, 0x7610, R2 ;  /* 0x00007610ff027816 */ /* 0x000fd20000000002 */
[----:B------:R-:W-:Y:S05]  /*f260*/  @P1 BRA `(.L_x_127) ;  /* 0x0000000400581947 */ /* 0x000fea0003800000 */
[----:B------:R-:W-:Y:S01]  /*f270*/  ULDC.64 UR8, c[0x0][0x628] ;  /* 0x00018a0000087ab9 */ /* 0x000fe20000000a00 */
[----:B------:R-:W0:Y:S01]  /*f280*/  S2R R12, SR_CTAID.X ;  /* 0x00000000000c7919 */ /* 0x000e220000002500 */
[----:B------:R-:W-:Y:S01]  /*f290*/  ISETP.NE.U32.AND P1, PT, RZ, UR8, PT ;  /* 0x00000008ff007c0c */ /* 0x000fe2000bf25070 */
[----:B------:R-:W-:Y:S01]  /*f2a0*/  ULDC UR10, c[0x0][0x630] ;  /* 0x00018c00000a7ab9 */ /* 0x000fe20000000800 */
[----:B------:R-:W-:Y:S01]  /*f2b0*/  IMAD.MOV.U32 R2, RZ, RZ, R16 ;  /* 0x000000ffff027224 */ /* 0x000fe200078e0010 */
[----:B------:R-:W1:Y:S01]  /*f2c0*/  S2R R10, SR_CTAID.Y ;  /* 0x00000000000a7919 */ /* 0x000e620000002600 */
[----:B------:R-:W-:Y:S01]  /*f2d0*/  ISETP.NE.AND.EX P1, PT, RZ, UR9, PT, P1 ;  /* 0x00000009ff007c0c */ /* 0x000fe2000bf25310 */
[----:B------:R-:W-:-:S12]  /*f2e0*/  IMAD.MOV.U32 R3, RZ, RZ, R17 ;  /* 0x000000ffff037224 */ /* 0x000fd800078e0011 */
[----:B------:R-:W-:Y:S05]  /*f2f0*/  @!P1 BRA `(.L_x_128) ;  /* 0x0000000000289947 */ /* 0x000fea0003800000 */
[----:B------:R-:W-:Y:S02]  /*f300*/  ULDC UR7, c[0x0][0x634] ;  /* 0x00018d0000077ab9 */ /* 0x000fe40000000800 */
[----:B------:R-:W-:-:S05]  /*f310*/  IADD3 R7, P1, R16, UR7, RZ ;  /* 0x0000000710077c10 */ /* 0x000fca000ff3e0ff */
[----:B------:R-:W-:-:S04]  /*f320*/  IMAD.X R11, RZ, RZ, R17, P1 ;  /* 0x000000ffff0b7224 */ /* 0x000fc800008e0611 */
[----:B------:R-:W-:-:S04]  /*f330*/  IMAD.WIDE.U32 R4, R11, UR8, RZ ;  /* 0x000000080b047c25 */ /* 0x000fc8000f8e00ff */
[----:B------:R-:W-:-:S04]  /*f340*/  IMAD.WIDE.U32 R4, P1, R7, UR9, R4 ;  /* 0x0000000907047c25 */ /* 0x000fc8000f820004 */
[----:B------:R-:W-:-:S04]  /*f350*/  IMAD.WIDE.U32 R6, R7, UR8, RZ ;  /* 0x0000000807067c25 */ /* 0x000fc8000f8e00ff */
[----:B------:R-:W-:Y:S01]  /*f360*/  IMAD.X R3, RZ, RZ, RZ, P1 ;  /* 0x000000ffff037224 */ /* 0x000fe200008e06ff */
[----:B------:R-:W-:Y:S01]  /*f370*/  IADD3 RZ, P1, R7, R4, RZ ;  /* 0x0000000407ff7210 */ /* 0x000fe20007f3e0ff */
[----:B------:R-:W-:-:S04]  /*f380*/  IMAD.MOV.U32 R2, RZ, RZ, R5 ;  /* 0x000000ffff027224 */ /* 0x000fc800078e0005 */
[----:B------:R-:W-:-:S08]  /*f390*/  IMAD.WIDE.U32.X R2, R11, UR9, R2, P1 ;  /* 0x000000090b027c25 */ /* 0x000fd000088e0402 */
.L_x_128:
[--C-:B------:R-:W-:Y:S01]  /*f3a0*/  SHF.R.U64 R11, R2, UR10, R3.reuse ;  /* 0x0000000a020b7c19 */ /* 0x100fe20008001203 */
[----:B------:R-:W-:Y:S01]  /*f3b0*/  ULDC.64 UR8, c[0x0][0x620] ;  /* 0x0001880000087ab9 */ /* 0x000fe20000000a00 */
[----:B------:R-:W-:Y:S01]  /*f3c0*/  SHF.R.U32.HI R2, RZ, UR10, R3 ;  /* 0x0000000aff027c19 */ /* 0x000fe20008011603 */
[----:B------:R-:W-:Y:S01]  /*f3d0*/  ULDC UR7, c[0x0][0x150] ;  /* 0x0000540000077ab9 */ /* 0x000fe20000000800 */
[----:B------:R-:W-:Y:S01]  /*f3e0*/  IADD3 R5, P1, RZ, -R11, RZ ;  /* 0x8000000bff057210 */ /* 0x000fe20007f3e0ff */
[----:B------:R-:W2:Y:S01]  /*f3f0*/  LDC R7, c[0x0][0x144] ;  /* 0x00005100ff077b82 */ /* 0x000ea20000000800 */
[----:B------:R-:W-:Y:S01]  /*f400*/  ULDC.64 UR10, c[0x0][0x640] ;  /* 0x00019000000a7ab9 */ /* 0x000fe20000000a00 */
[----:B------:R-:W-:Y:S02]  /*f410*/  UISETP.NE.AND UP0, UPT, UR39, URZ, UPT ;  /* 0x0000003f2700728c */ /* 0x000fe4000bf05270 */
[----:B------:R-:W-:Y:S01]  /*f420*/  IMAD.X R2, RZ, RZ, ~R2, P1 ;  /* 0x000000ffff027224 */ /* 0x000fe200008e0e02 */
[----:B------:R-:W-:-:S03]  /*f430*/  ISETP.NE.U32.AND P1, PT, RZ, UR10, PT ;  /* 0x0000000aff007c0c */ /* 0x000fc6000bf25070 */
[----:B------:R-:W-:Y:S01]  /*f440*/  IMAD R4, R2, UR8, RZ ;  /* 0x0000000802047c24 */ /* 0x000fe2000f8e02ff */
[----:B------:R-:W3:Y:S01]  /*f450*/  LDC R15, c[0x0][0x148] ;  /* 0x00005200ff0f7b82 */ /* 0x000ee20000000800 */
[C---:B------:R-:W-:Y:S01]  /*f460*/  IMAD.WIDE.U32 R2, R5.reuse, UR8, R16 ;  /* 0x0000000805027c25 */ /* 0x040fe2000f8e0010 */
[----:B------:R-:W-:Y:S01]  /*f470*/  ULDC UR8, c[0x0][0x154] ;  /* 0x0000550000087ab9 */ /* 0x000fe20000000800 */
[----:B------:R-:W-:Y:S02]  /*f480*/  ISETP.NE.AND.EX P1, PT, RZ, UR11, PT, P1 ;  /* 0x0000000bff007c0c */ /* 0x000fe4000bf25310 */
[----:B------:R-:W-:Y:S01]  /*f490*/  IMAD R5, R5, UR9, R4 ;  /* 0x0000000905057c24 */ /* 0x000fe2000f8e0204 */
[----:B0-----:R-:W-:Y:S01]  /*f4a0*/  I2FP.F32.U32 R4, R12 ;  /* 0x0000000c00047245 */ /* 0x001fe20000201000 */
[----:B------:R-:W-:Y:S01]  /*f4b0*/  ULDC UR9, c[0x0][0x608] ;  /* 0x0001820000097ab9 */ /* 0x000fe20000000800 */
[----:B------:R-:W-:Y:S01]  /*f4c0*/  PLOP3.LUT P3, PT, PT, PT, UP0, 0x80, 0x0 ;  /* 0x000000000000781c */ /* 0x000fe20003f6f008 */
[----:B------:R-:W-:-:S02]  /*f4d0*/  IMAD.IADD R3, R3, 0x1, R5 ;  /* 0x0000000103037824 */ /* 0x000fc400078e0205 */
[----:B------:R-:W-:Y:S01]  /*f4e0*/  FMUL R4, R4, UR7 ;  /* 0x0000000704047c20 */ /* 0x000fe20008400000 */
[----:B------:R-:W-:Y:S02]  /*f4f0*/  ULDC UR7, c[0x0][0x618] ;  /* 0x0001860000077ab9 */ /* 0x000fe40000000800 */
[--C-:B------:R-:W-:Y:S02]  /*f500*/  SHF.R.U64 R13, R2, UR7, R3.reuse ;  /* 0x00000007020d7c19 */ /* 0x100fe40008001203 */
[----:B-1----:R-:W-:Y:S01]  /*f510*/  I2FP.F32.U32 R2, R10 ;  /* 0x0000000a00027245 */ /* 0x002fe20000201000 */
[----:B------:R-:W0:Y:S04]  /*f520*/  F2I.U32.TRUNC.NTZ R4, R4 ;  /* 0x0000000400047305 */ /* 0x000e28000020f000 */
[----:B------:R-:W-:Y:S01]  /*f530*/  FMUL R5, R2, UR8 ;  /* 0x0000000802057c20 */ /* 0x000fe20008400000 */
[----:B------:R-:W-:Y:S01]  /*f540*/  SHF.R.U32.HI R2, RZ, UR7, R3 ;  /* 0x00000007ff027c19 */ /* 0x000fe20008011603 */
[----:B------:R-:W-:-:S02]  /*f550*/  ULDC UR7, c[0x0][0x658] ;  /* 0x0001960000077ab9 */ /* 0x000fc40000000800 */
[----:B------:R1:W4:Y:S01]  /*f560*/  F2I.U32.TRUNC.NTZ R20, R5 ;  /* 0x0000000500147305 */ /* 0x000322000020f000 */
[--C-:B------:R-:W-:Y:S02]  /*f570*/  SHF.R.U64 R18, R13, UR9, R2.reuse ;  /* 0x000000090d127c19 */ /* 0x100fe40008001202 */
[----:B------:R-:W-:-:S04]  /*f580*/  SHF.R.U32.HI R3, RZ, UR9, R2 ;  /* 0x00000009ff037c19 */ /* 0x000fc80008011602 */
[--C-:B------:R-:W-:Y:S01]  /*f590*/  SHF.R.U64 R14, R18, UR7, R3.reuse ;  /* 0x00000007120e7c19 */ /* 0x100fe20008001203 */
[----:B0-----:R-:W-:Y:S01]  /*f5a0*/  IMAD.MOV R4, RZ, RZ, -R4 ;  /* 0x000000ffff047224 */ /* 0x001fe200078e0a04 */
[----:B------:R-:W-:-:S03]  /*f5b0*/  SHF.R.U32.HI R3, RZ, UR7, R3 ;  /* 0x00000007ff037c19 */ /* 0x000fc60008011603 */
[----:B--2---:R-:W-:Y:S02]  /*f5c0*/  IMAD R12, R7, R4, R12 ;  /* 0x00000004070c7224 */ /* 0x004fe400078e020c */
[----:B------:R-:W-:Y:S01]  /*f5d0*/  IMAD.MOV.U32 R2, RZ, RZ, R14 ;  /* 0x000000ffff027224 */ /* 0x000fe200078e000e */
[----:B-1--4-:R-:W-:Y:S06]  /*f5e0*/  @!P1 BRA `(.L_x_129) ;  /* 0x0000000000289947 */ /* 0x012fec0003800000 */
        /* <DEDUP_REMOVED lines=10> */
.L_x_129:
[----:B------:R-:W-:Y:S01]  /*f690*/  ULDC UR7, c[0x0][0x648] ;  /* 0x0001920000077ab9 */ /* 0x000fe20000000800 */
[----:B------:R-:W-:Y:S01]  /*f6a0*/  IMAD.MOV R20, RZ, RZ, -R20 ;  /* 0x000000ffff147224 */ /* 0x000fe200078e0a14 */
[----:B------:R-:W-:Y:S01]  /*f6b0*/  SHF.R.U64 R3, R2, UR7, R3 ;  /* 0x0000000702037c19 */ /* 0x000fe20008001203 */
[----:B------:R-:W-:Y:S01]  /*f6c0*/  ULDC UR7, c[0x0][0x638] ;  /* 0x00018e0000077ab9 */ /* 0x000fe20000000800 */
[----:B------:R-:W-:Y:S01]  /*f6d0*/  LOP3.LUT R2, R18, UR6, RZ, 0xc0, !PT ;  /* 0x0000000612027c12 */ /* 0x000fe2000f8ec0ff */
[----:B------:R-:W-:Y:S01]  /*f6e0*/  UISETP.NE.AND UP0, UPT, UR39, URZ, UPT ;  /* 0x0000003f2700728c */ /* 0x000fe2000bf05270 */
[----:B------:R-:W-:Y:S01]  /*f6f0*/  LOP3.LUT R13, R13, UR4, RZ, 0xc0, !PT ;  /* 0x000000040d0d7c12 */ /* 0x000fe2000f8ec0ff */
[----:B------:R-:W-:Y:S01]  /*f700*/  IMAD.MOV R5, RZ, RZ, -R3 ;  /* 0x000000ffff057224 */ /* 0x000fe200078e0a03 */
[----:B------:R-:W-:Y:S01]  /*f710*/  ULDC UR8, c[0x0][0x610] ;  /* 0x0001840000087ab9 */ /* 0x000fe20000000800 */
[----:B---3--:R-:W-:Y:S02]  /*f720*/  @P3 IMAD R12, R15, R20, R10 ;  /* 0x000000140f0c3224 */ /* 0x008fe400078e020a */
[----:B------:R-:W-:Y:S01]  /*f730*/  IMAD R3, R3, UR5, R2 ;  /* 0x0000000503037c24 */ /* 0x000fe2000f8e0202 */
[----:B------:R-:W-:Y:S01]  /*f740*/  PLOP3.LUT P1, PT, PT, PT, UP0, 0x40, 0x0 ;  /* 0x000000000000781c */ /* 0x000fe20003f2e808 */
[----:B------:R-:W-:Y:S01]  /*f750*/  IMAD R14, R5, UR7, R14 ;  /* 0x00000007050e7c24 */ /* 0x000fe2000f8e020e */
[----:B------:R-:W-:Y:S01]  /*f760*/  ULDC UR7, c[0x0][0x600] ;  /* 0x0001800000077ab9 */ /* 0x000fe20000000800 */
[----:B------:R-:W-:Y:S01]  /*f770*/  IMAD R3, R3, UR8, R12 ;  /* 0x0000000803037c24 */ /* 0x000fe2000f8e020c */
[----:B------:R-:W-:Y:S01]  /*f780*/  PLOP3.LUT P3, PT, PT, PT, UP0, 0x40, 0x0 ;  /* 0x000000000000781c */ /* 0x000fe20003f6e808 */
[----:B------:R-:W-:-:S02]  /*f790*/  IMAD R14, R14, UR7, R13 ;  /* 0x000000070e0e7c24 */ /* 0x000fc4000f8e020d */
[----:B------:R-:W-:-:S03]  /*f7a0*/  IMAD.MOV.U32 R2, RZ, RZ, 0x1 ;  /* 0x00000001ff027424 */ /* 0x000fc600078e00ff */
[----:B------:R-:W-:Y:S02]  /*f7b0*/  SEL R4, R14, R3, P1 ;  /* 0x000000030e047207 */ /* 0x000fe40000800000 */
[----:B------:R-:W-:-:S07]  /*f7c0*/  SEL R3, R3, R14, P3 ;  /* 0x0000000e03037207 */ /* 0x000fce0001800000 */
.L_x_127:
[----:B------:R-:W-:Y:S05]  /*f7d0*/  BSYNC B1 ;  /* 0x0000000000017941 */ /* 0x000fea0003800000 */
.L_x_126:
[----:B------:R-:W-:-:S13]  /*f7e0*/  LOP3.LUT P1, RZ, R2, 0xff, RZ, 0xc0, !PT ;  /* 0x000000ff02ff7812 */ /* 0x000fda000782c0ff */
[----:B------:R-:W-:Y:S05]  /*f7f0*/  @P1 BRA `(.L_x_130) ;  /* 0xfffffff400341947 */ /* 0x000fea000383ffff */
[----:B------:R-:W-:Y:S05]  /*f800*/  BSYNC B0 ;  /* 0x0000000000007941 */ /* 0x000fea0003800000 */
.L_x_118:
[----:B------:R-:W-:-:S03]  /*f810*/  UMOV UR7, 0xffffffff ;  /* 0xffffffff00077882 */ /* 0x000fc60000000000 */
[----:B------:R-:W-:Y:S05]  /*f820*/  BRA.DIV UR7, `(.L_x_131) ;  /* 0x0000000207f47947 */ /* 0x000fea000b800000 */
[----:B------:R-:W-:-:S13]  /*f830*/  ELECT P6, URZ, PT ;  /* 0x00000000003f782f */ /* 0x000fda00038c0000 */
.L_x_144:
[----:B------:R-:W-:Y:S04]  /*f840*/  BSSY B0, `(.L_x_132) ;  /* 0x0000023000007945 */ /* 0x000fe80003800000 */
[----:B------:R-:W-:Y:S05]  /*f850*/  @!P6 BRA `(.L_x_133) ;  /* 0x000000000084e947 */ /* 0x000fea0003800000 */
[----:B------:R-:W-:-:S04]  /*f860*/  ULOP3.LUT UR7, UR38, 0x2, URZ, 0xfc, !UPT ;  /* 0x0000000226077892 */ /* 0x000fc8000f8efc3f */
[----:B------:R-:W-:-:S06]  /*f870*/  UISETP.NE.AND UP0, UPT, UR7, 0x3, UPT ;  /* 0x000000030700788c */ /* 0x000fcc000bf05270 */
[----:B------:R-:W-:-:S13]  /*f880*/  PLOP3.LUT P0, PT, PT, PT, UP0, 0x80, 0x0 ;  /* 0x000000000000781c */ /* 0x000fda0003f0f008 */
[----:B------:R-:W-:Y:S05]  /*f890*/  @!P0 BRA `(.L_x_134) ;  /* 0x0000000000048947 */ /* 0x000fea0003800000 */
[----:B------:R-:W-:Y:S01]  /*f8a0*/  BPT.TRAP 0x1 ;  /* 0x000000040000795c */ /* 0x000fe20000300000 */
.L_x_134:
[----:B------:R-:W0:Y:S01]  /*f8b0*/  S2R R3, SR_CgaCtaId ;  /* 0x0000000000037919 */ /* 0x000e220000008800 */
[----:B------:R-:W-:-:S04]  /*f8c0*/  MOV R2, 0x400 ;  /* 0x0000040000027802 */ /* 0x000fc80000000f00 */
[----:B0-----:R-:W-:Y:S02]  /*f8d0*/  LEA R3, R3, R2, 0x18 ;  /* 0x0000000203037211 */ /* 0x001fe400078ec0ff */
[----:B------:R-:W-:-:S03]  /*f8e0*/  SHF.L.U32 R2, R0, 0x1f, RZ ;  /* 0x0000001f00027819 */ /* 0x000fc600000006ff */
[----:B------:R-:W-:-:S04]  /*f8f0*/  VIADD R3, R3, 0x18 ;  /* 0x0000001803037836 */ /* 0x000fc80000000000 */
[C---:B------:R-:W-:Y:S02]  /*f900*/  IMAD R7, R8.reuse, 0x8, R3 ;  /* 0x0000000808077824 */ /* 0x040fe400078e0203 */
[----:B------:R-:W-:Y:S02]  /*f910*/  VIADD R8, R8, 0x1 ;  /* 0x0000000108087836 */ /* 0x000fe40000000000 */
[----:B------:R-:W0:Y:S03]  /*f920*/  SYNCS.PHASECHK.TRANS64.TRYWAIT P0, [R7+URZ], R2 ;  /* 0x00000002070075a7 */ /* 0x000e26000800017f */
[----:B------:R-:W-:-:S04]  /*f930*/  ISETP.NE.AND P1, PT, R8, 0x3, PT ;  /* 0x000000030800780c */ /* 0x000fc80003f25270 */
[----:B------:R-:W-:Y:S02]  /*f940*/  SEL R5, RZ, 0x1, P1 ;  /* 0x00000001ff057807 */ /* 0x000fe40000800000 */
[----:B------:R-:W-:Y:S02]  /*f950*/  SEL R8, R8, RZ, P1 ;  /* 0x000000ff08087207 */ /* 0x000fe40000800000 */
[----:B------:R-:W-:-:S03]  /*f960*/  LOP3.LUT R5, R0, R5, RZ, 0x3c, !PT ;  /* 0x0000000500057212 */ /* 0x000fc600078e3cff */
[----:B------:R-:W-:Y:S01]  /*f970*/  IMAD R9, R8, 0x8, R3 ;  /* 0x0000000808097824 */ /* 0x000fe200078e0203 */
[----:B------:R-:W-:Y:S01]  /*f980*/  SHF.L.U32 R4, R5, 0x1f, RZ ;  /* 0x0000001f05047819 */ /* 0x000fe200000006ff */
[----:B0-----:R-:W-:Y:S06]  /*f990*/  @!P0 BRA `(.L_x_135) ;  /* 0x0000000000b88947 */ /* 0x001fec0003800000 */
.L_x_145:
[----:B------:R-:W1:Y:S01]  /*f9a0*/  SYNCS.PHASECHK.TRANS64.TRYWAIT P0, [R9+URZ], R4 ;  /* 0x00000004090075a7 */ /* 0x000e62000800017f */
[----:B------:R-:W-:-:S05]  /*f9b0*/  VIADD R0, R8, 0x1 ;  /* 0x0000000108007836 */ /* 0x000fca0000000000 */
[----:B------:R-:W-:-:S04]  /*f9c0*/  ISETP.NE.AND P1, PT, R0, 0x3, PT ;  /* 0x000000030000780c */ /* 0x000fc80003f25270 */
[----:B0-----:R-:W-:Y:S02]  /*f9d0*/  SEL R2, RZ, 0x1, P1 ;  /* 0x00000001ff027807 */ /* 0x001fe40000800000 */
[----:B------:R-:W-:Y:S02]  /*f9e0*/  SEL R0, R0, RZ, P1 ;  /* 0x000000ff00007207 */ /* 0x000fe40000800000 */
[----:B------:R-:W-:Y:S01]  /*f9f0*/  LOP3.LUT R2, R5, R2, RZ, 0x3c, !PT ;  /* 0x0000000205027212 */ /* 0x000fe200078e3cff */
[----:B-1----:R-:W-:Y:S06]  /*fa00*/  @!P0 BRA `(.L_x_136) ;  /* 0x0000000000b08947 */ /* 0x002fec0003800000 */
.L_x_146:
[----:B------:R-:W-:Y:S01]  /*fa10*/  IMAD R3, R0, 0x8, R3 ;  /* 0x0000000800037824 */ /* 0x000fe200078e0203 */
[----:B------:R-:W-:-:S07]  /*fa20*/  SHF.L.U32 R0, R2, 0x1f, RZ ;  /* 0x0000001f02007819 */ /* 0x000fce00000006ff */
.L_x_137:
[----:B-1----:R1:W2:Y:S02]  /*fa30*/  SYNCS.PHASECHK.TRANS64.TRYWAIT P0, [R3+URZ], R0 ;  /* 0x00000000030075a7 */ /* 0x0022a4000800017f */
[----:B--2---:R-:W-:Y:S05]  /*fa40*/  @!P0 NANOSLEEP.SYNCS 0x989680 ;  /* 0x009896800000895d */ /* 0x004fea0003900000 */
[----:B------:R-:W2:Y:S02]  /*fa50*/  @!P0 SYNCS.PHASECHK.TRANS64 P0, [R3+URZ], R0 ;  /* 0x00000000030085a7 */ /* 0x000ea4000800007f */
[----:B--2---:R-:W-:Y:S05]  /*fa60*/  @!P0 BRA `(.L_x_137) ;  /* 0xfffffffc00f08947 */ /* 0x004fea000383ffff */
.L_x_133:
[----:B------:R-:W-:Y:S05]  /*fa70*/  BSYNC B0 ;  /* 0x0000000000007941 */ /* 0x000fea0003800000 */
.L_x_132:
[----:B------:R-:W-:Y:S05]  /*fa80*/  EXIT ;  /* 0x000000000000794d */ /* 0x000fea0003800000 */
.L_x_17:
[----:B-1----:R1:W2:Y:S02]  /*fa90*/  SYNCS.PHASECHK.TRANS64.TRYWAIT P1, [R3+URZ], R0 ;  /* 0x00000000030075a7 */ /* 0x0022a4000802017f */
[----:B--2---:R-:W-:Y:S05]  /*faa0*/  @!P1 NANOSLEEP.SYNCS 0x989680 ;  /* 0x009896800000995d */ /* 0x004fea0003900000 */
[----:B------:R-:W2:Y:S02]  /*fab0*/  @!P1 SYNCS.PHASECHK.TRANS64 P1, [R3+URZ], R0 ;  /* 0x00000000030095a7 */ /* 0x000ea4000802007f */
[----:B--2---:R-:W-:Y:S05]  /*fac0*/  @!P1 BRA `(.L_x_17) ;  /* 0xfffffffc00f09947 */ /* 0x004fea000383ffff */
[----:B------:R-:W-:Y:S05]  /*fad0*/  BRA `(.L_x_16) ;  /* 0xffffff1800587947 */ /* 0x000fea000383ffff */
.L_x_22:
[----:B-1----:R1:W2:Y:S02]  /*fae0*/  SYNCS.PHASECHK.TRANS64.TRYWAIT P1, [R3+URZ], R0 ;  /* 0x00000000030075a7 */ /* 0x0022a4000802017f */
[----:B--2---:R-:W-:Y:S05]  /*faf0*/  @!P1 NANOSLEEP.SYNCS 0x989680 ;  /* 0x009896800000995d */ /* 0x004fea0003900000 */
[----:B------:R-:W2:Y:S02]  /*fb00*/  @!P1 SYNCS.PHASECHK.TRANS64 P1, [R3+URZ], R0 ;  /* 0x00000000030095a7 */ /* 0x000ea4000802007f */
[----:B--2---:R-:W-:Y:S05]  /*fb10*/  @!P1 BRA `(.L_x_22) ;  /* 0xfffffffc00f09947 */ /* 0x004fea000383ffff */
[----:B------:R-:W-:Y:S05]  /*fb20*/  BRA `(.L_x_21) ;  /* 0xffffff3800107947 */ /* 0x000fea000383ffff */
.L_x_119:
[----:B------:R-:W-:Y:S01]  /*fb30*/  BSSY B1, `(.L_x_138) ;  /* 0x0000006000017945 */ /* 0x000fe20003800000 */
[----:B------:R-:W-:-:S07]  /*fb40*/  IMAD.MOV.U32 R15, RZ, RZ, -0x1 ;  /* 0xffffffffff0f7424 */ /* 0x000fce00078e00ff */
[----:B------:R-:W-:Y:S05]  /*fb50*/  WARPSYNC.COLLECTIVE R15, `(.L_x_139) ;  /* 0x000000000f0c7348 */ /* 0x000fea0003c00000 */
[----:B------:R-:W-:Y:S02]  /*fb60*/  ELECT P6, UR62, PT ;  /* 0x00000000003e782f */ /* 0x000fe400038c0000 */
[----:B------:R-:W-:Y:S01]  /*fb70*/  MOV R14, UR62 ;  /* 0x0000003e000e7c02 */ /* 0x000fe20008000f00 */
[----:B------:R-:W-:Y:S10]  /*fb80*/  ENDCOLLECTIVE ;  /* 0x000000000000791b */ /* 0x000ff40003800000 */
.L_x_139:
[----:B------:R-:W-:Y:S05]  /*fb90*/  BSYNC B1 ;  /* 0x0000000000017941 */ /* 0x000fea0003800000 */
.L_x_138:
[----:B------:R-:W-:Y:S05]  /*fba0*/  BRA `(.L_x_140) ;  /* 0xfffffff000547947 */ /* 0x000fea000383ffff */
.L_x_122:
[----:B-1----:R1:W2:Y:S02]  /*fbb0*/  SYNCS.PHASECHK.TRANS64.TRYWAIT P1, [R13+URZ+0x18], R4 ;  /* 0x000018040d0075a7 */ /* 0x0022a4000802017f */
[----:B--2---:R-:W-:Y:S05]  /*fbc0*/  @!P1 NANOSLEEP.SYNCS 0x989680 ;  /* 0x009896800000995d */ /* 0x004fea0003900000 */
[----:B------:R-:W2:Y:S02]  /*fbd0*/  @!P1 SYNCS.PHASECHK.TRANS64 P1, [R13+URZ+0x18], R4 ;  /* 0x000018040d0095a7 */ /* 0x000ea4000802007f */
[----:B--2---:R-:W-:Y:S05]  /*fbe0*/  @!P1 BRA `(.L_x_122) ;  /* 0xfffffffc00f09947 */ /* 0x004fea000383ffff */
[----:B------:R-:W-:Y:S05]  /*fbf0*/  BRA `(.L_x_141) ;  /* 0xfffffff000887947 */ /* 0x000fea000383ffff */
.L_x_131:
[----:B------:R-:W-:Y:S01]  /*fc00*/  BSSY B0, `(.L_x_142) ;  /* 0x0000006000007945 */ /* 0x000fe20003800000 */
[----:B------:R-:W-:-:S07]  /*fc10*/  IMAD.MOV.U32 R15, RZ, RZ, -0x1 ;  /* 0xffffffffff0f7424 */ /* 0x000fce00078e00ff */
[----:B------:R-:W-:Y:S05]  /*fc20*/  WARPSYNC.COLLECTIVE R15, `(.L_x_143) ;  /* 0x000000000f0c7348 */ /* 0x000fea0003c00000 */
[----:B------:R-:W-:Y:S02]  /*fc30*/  ELECT P6, UR62, PT ;  /* 0x00000000003e782f */ /* 0x000fe400038c0000 */
[----:B------:R-:W-:Y:S01]  /*fc40*/  MOV R14, UR62 ;  /* 0x0000003e000e7c02 */ /* 0x000fe20008000f00 */
[----:B------:R-:W-:Y:S10]  /*fc50*/  ENDCOLLECTIVE ;  /* 0x000000000000791b */ /* 0x000ff40003800000 */
.L_x_143:
[----:B------:R-:W-:Y:S05]  /*fc60*/  BSYNC B0 ;  /* 0x0000000000007941 */ /* 0x000fea0003800000 */
.L_x_142:
[----:B------:R-:W-:Y:S05]  /*fc70*/  BRA `(.L_x_144) ;  /* 0xfffffff800f07947 */ /* 0x000fea000383ffff */
.L_x_135:
[----:B0-----:R0:W1:Y:S02]  /*fc80*/  SYNCS.PHASECHK.TRANS64.TRYWAIT P0, [R7+URZ], R2 ;  /* 0x00000002070075a7 */ /* 0x001064000800017f */
[----:B-1----:R-:W-:Y:S05]  /*fc90*/  @!P0 NANOSLEEP.SYNCS 0x989680 ;  /* 0x009896800000895d */ /* 0x002fea0003900000 */
[----:B------:R-:W1:Y:S02]  /*fca0*/  @!P0 SYNCS.PHASECHK.TRANS64 P0, [R7+URZ], R2 ;  /* 0x00000002070085a7 */ /* 0x000e64000800007f */
[----:B-1----:R-:W-:Y:S05]  /*fcb0*/  @!P0 BRA `(.L_x_135) ;  /* 0xfffffffc00f08947 */ /* 0x002fea000383ffff */
[----:B------:R-:W-:Y:S05]  /*fcc0*/  BRA `(.L_x_145) ;  /* 0xfffffffc00347947 */ /* 0x000fea000383ffff */
.L_x_136:
[----:B0-----:R0:W1:Y:S02]  /*fcd0*/  SYNCS.PHASECHK.TRANS64.TRYWAIT P0, [R9+URZ], R4 ;  /* 0x00000004090075a7 */ /* 0x001064000800017f */
[----:B-1----:R-:W-:Y:S05]  /*fce0*/  @!P0 NANOSLEEP.SYNCS 0x989680 ;  /* 0x009896800000895d */ /* 0x002fea0003900000 */
[----:B------:R-:W1:Y:S02]  /*fcf0*/  @!P0 SYNCS.PHASECHK.TRANS64 P0, [R9+URZ], R4 ;  /* 0x00000004090085a7 */ /* 0x000e64000800007f */
[----:B-1----:R-:W-:Y:S05]  /*fd00*/  @!P0 BRA `(.L_x_136) ;  /* 0xfffffffc00f08947 */ /* 0x002fea000383ffff */
[----:B------:R-:W-:Y:S05]  /*fd10*/  BRA `(.L_x_146) ;  /* 0xfffffffc003c7947 */ /* 0x000fea000383ffff */
.L_x_147:
[----:B------:R-:W-:-:S00]  /*fd20*/  BRA `(.L_x_147) ;  /* 0xfffffffc00fc7947 */ /* 0x000fc0000383ffff */
[----:B------:R-:W-:-:S00]  /*fd30*/  NOP ;  /* 0x0000000000007918 */ /* 0x000fc00000000000 */
        /* <DEDUP_REMOVED lines=12> */
.L_x_148:


//--------------------- .nv.global.init           --------------------------
	.section	.nv.global.init,"aw",@progbits
.nv.global.init:
	.type		$str$22,@object
	.size		$str$22,($str$23 - $str$22)
$str$22:
        /*0000*/ 	.byte	0x6b, 0x5f, 0x74, 0x69, 0x6c, 0x65, 0x5f, 0x63, 0x6f, 0x75, 0x6e, 0x74, 0x20, 0x3e, 0x3d, 0x20
        /*0010*/ 	.byte	0x31, 0x00
	.type		$str$23,@object
	.size		$str$23,(__unnamed_1 - $str$23)
$str$23:
        /*0012*/ 	.byte	0x2f, 0x74, 0x6d, 0x70, 0x2f, 0x63, 0x75, 0x74, 0x6c, 0x61, 0x73, 0x73, 0x5f, 0x73, 0x77, 0x65
        /*0022*/ 	.byte	0x65, 0x70, 0x5f, 0x73, 0x72, 0x63, 0x2f, 0x69, 0x6e, 0x63, 0x6c, 0x75, 0x64, 0x65, 0x2f, 0x63
        /*0032*/ 	.byte	0x75, 0x74, 0x6c, 0x61, 0x73, 0x73, 0x2f, 0x67, 0x65, 0x6d, 0x6d, 0x2f, 0x63, 0x6f, 0x6c, 0x6c
        /*0042*/ 	.byte	0x65, 0x63, 0x74, 0x69, 0x76, 0x65, 0x2f, 0x73, 0x6d, 0x39, 0x30, 0x5f, 0x6d, 0x6d, 0x61, 0x5f
        /*0052*/ 	.byte	0x74, 0x6d, 0x61, 0x5f, 0x67, 0x6d, 0x6d, 0x61, 0x5f, 0x73, 0x73, 0x5f, 0x77, 0x61, 0x72, 0x70
        /*0062*/ 	.byte	0x73, 0x70, 0x65, 0x63, 0x69, 0x61, 0x6c, 0x69, 0x7a, 0x65, 0x64, 0x2e, 0x68, 0x70, 0x70, 0x00
	.type		__unnamed_1,@object
	.size		__unnamed_1,(.L_0 - __unnamed_1)
__unnamed_1:
        /*0072*/ 	.byte	0x76, 0x6f, 0x69, 0x64, 0x20, 0x63, 0x75, 0x74, 0x6c, 0x61, 0x73, 0x73, 0x3a, 0x3a, 0x67, 0x65
        /* <DEDUP_REMOVED lines=172> */
        /*0b42*/ 	.byte	0x79, 0x5d, 0x00
.L_0:


//--------------------- .nv.shared._ZN7cutlass13device_kernelINS_4gemm6kernel13GemmUniversalIN4cute5tupleIJiiiiEEENS1_10collective13CollectiveMmaINS1_34MainloopSm90TmaGmmaWarpSpecializedILi3ENS5_IJNS4_1CILi1EEESB_SB_EEENS1_35KernelTmaWarpSpecializedCooperativeEEENS5_IJNSA_ILi512EEENSA_ILi80EEENSA_ILi128EEEEEEaNS5_IJlSB_lEEEaSJ_NS4_8TiledMMAINS4_8MMA_AtomIJNS4_4SM904GMMA26MMA_64x16x32_S32S8S8_SS_TNEEEENS4_6LayoutINS5_IJNSA_ILi2EEESB_SB_EEENS5_IJSB_NSA_ILi0EEEST_EEEEENS5_IJNS4_10UnderscoreESW_SW_EEEEENS4_13SM90_TMA_LOADENS4_14ComposedLayoutINS4_7SwizzleILi3ELi4ELi3EEENS4_18smem_ptr_flag_bitsILi8EEENSQ_INS5_IJNSA_ILi8EEESH_EEENS5_IJSH_SB_EEEEEEEvNS4_8identityESZ_S19_vS1A_EENS_8epilogue10collective6detail29Sm90TmaWarpSpecializedAdapterINS1D_15DefaultEpilogueIaSJ_SJ_NS1C_6thread17LinearCombinationIaLi1EiiLNS1H_9ScaleType4KindE0ELNS_15FloatRoundStyleE2EaEENS1_15EpilogueDefaultEEEEEvvEEEEvNT_6ParamsE --------------------------
	.section	.nv.shared._ZN7cutlass13device_kernelINS_4gemm6kernel13GemmUniversalIN4cute5tupleIJiiiiEEENS1_10collective13CollectiveMmaINS1_34MainloopSm90TmaGmmaWarpSpecializedILi3ENS5_IJNS4_1CILi1EEESB_SB_EEENS1_35KernelTmaWarpSpecializedCooperativeEEENS5_IJNSA_ILi512EEENSA_ILi80EEENSA_ILi128EEEEEEaNS5_IJlSB_lEEEaSJ_NS4_8TiledMMAINS4_8MMA_AtomIJNS4_4SM904GMMA26MMA_64x16x32_S32S8S8_SS_TNEEEENS4_6LayoutINS5_IJNSA_ILi2EEESB_SB_EEENS5_IJSB_NSA_ILi0EEEST_EEEEENS5_IJNS4_10UnderscoreESW_SW_EEEEENS4_13SM90_TMA_LOADENS4_14ComposedLayoutINS4_7SwizzleILi3ELi4ELi3EEENS4_18smem_ptr_flag_bitsILi8EEENSQ_INS5_IJNSA_ILi8EEESH_EEENS5_IJSH_SB_EEEEEEEvNS4_8identityESZ_S19_vS1A_EENS_8epilogue10collective6detail29Sm90TmaWarpSpecializedAdapterINS1D_15DefaultEpilogueIaSJ_SJ_NS1C_6thread17LinearCombinationIaLi1EiiLNS1H_9ScaleType4KindE0ELNS_15FloatRoundStyleE2EaEENS1_15EpilogueDefaultEEEEEvvEEEEvNT_6ParamsE,"aw",@nobits
	.sectionflags	@""
	.align	16
	.zero		1024


//--------------------- .nv.shared.reserved.0     --------------------------
	.section	.nv.shared.reserved.0,"aw",@nobits
	.weak		__nv_reservedSMEM_offset_0_alias
	.size		__nv_reservedSMEM_offset_0_alias, 0, 0
	.other		__nv_reservedSMEM_offset_0_alias,@"STO_CUDA_RESERVED_SHARED STV_DEFAULT"
__nv_reservedSMEM_offset_0_alias:
	.zero		0


//--------------------- .nv.global                --------------------------
	.section	.nv.global,"aw",@nobits
.nv.global:
	.type		_ZN39_INTERNAL_35046c2d_4_k_cu_4055b200_38284cute1_E,@object
	.size		_ZN39_INTERNAL_35046c2d_4_k_cu_4055b200_38284cute1_E,(_ZN39_INTERNAL_35046c2d_4_k_cu_4055b200_38284cuda3std3__45__cpo6cbeginE - _ZN39_INTERNAL_35046c2d_4_k_cu_4055b200_38284cute1_E)
_ZN39_INTERNAL_35046c2d_4_k_cu_4055b200_38284cute1_E:
	.zero		1
	.type		_ZN39_INTERNAL_35046c2d_4_k_cu_4055b200_38284cuda3std3__45__cpo6cbeginE,@object
	.size		_ZN39_INTERNAL_35046c2d_4_k_cu_4055b200_38284cuda3std3__45__cpo6cbeginE,(_ZN39_INTERNAL_35046c2d_4_k_cu_4055b200_38284cuda3std3__48in_placeE - _ZN39_INTERNAL_35046c2d_4_k_cu_4055b200_38284cuda3std3__45__cpo6cbeginE)
_ZN39_INTERNAL_35046c2d_4_k_cu_4055b200_38284cuda3std3__45__cpo6cbeginE:
	.zero		1
	.type		_ZN39_INTERNAL_35046c2d_4_k_cu_4055b200_38284cuda3std3__48in_placeE,@object
	.size		_ZN39_INTERNAL_35046c2d_4_k_cu_4055b200_38284cuda3std3__48in_placeE,(_ZN39_INTERNAL_35046c2d_4_k_cu_4055b200_38284cuda3std6ranges3__45__cpo9iter_moveE - _ZN39_INTERNAL_35046c2d_4_k_cu_4055b200_38284cuda3std3__48in_placeE)
_ZN39_INTERNAL_35046c2d_4_k_cu_4055b200_38284cuda3std3__48in_placeE:
	.zero		1
	.type		_ZN39_INTERNAL_35046c2d_4_k_cu_4055b200_38284cuda3std6ranges3__45__cpo9iter_moveE,@object
	.size		_ZN39_INTERNAL_35046c2d_4_k_cu_4055b200_38284cuda3std6ranges3__45__cpo9iter_moveE,(_ZN39_INTERNAL_35046c2d_4_k_cu_4055b200_38284cuda3std3__45__cpo5beginE - _ZN39_INTERNAL_35046c2d_4_k_cu_4055b200_38284cuda3std6ranges3__45__cpo9iter_moveE)
_ZN39_INTERNAL_35046c2d_4_k_cu_4055b200_38284cuda3std6ranges3__45__cpo9iter_moveE:
	.zero		1
	.type		_ZN39_INTERNAL_35046c2d_4_k_cu_4055b200_38284cuda3std3__45__cpo5beginE,@object
	.size		_ZN39_INTERNAL_35046c2d_4_k_cu_4055b200_38284cuda3std3__45__cpo5beginE,(_ZN39_INTERNAL_35046c2d_4_k_cu_4055b200_38284cuda3std3__441_GLOBAL__N__35046c2d_4_k_cu_4055b200_38286ignoreE - _ZN39_INTERNAL_35046c2d_4_k_cu_4055b200_38284cuda3std3__45__cpo5beginE)
_ZN39_INTERNAL_35046c2d_4_k_cu_4055b200_38284cuda3std3__45__cpo5beginE:
	.zero		1
	.type		_ZN39_INTERNAL_35046c2d_4_k_cu_4055b200_38284cuda3std3__441_GLOBAL__N__35046c2d_4_k_cu_4055b200_38286ignoreE,@object
	.size		_ZN39_INTERNAL_35046c2d_4_k_cu_4055b200_38284cuda3std3__441_GLOBAL__N__35046c2d_4_k_cu_4055b200_38286ignoreE,(_ZN39_INTERNAL_35046c2d_4_k_cu_4055b200_38284cute7productE - _ZN39_INTERNAL_35046c2d_4_k_cu_4055b200_38284cuda3std3__441_GLOBAL__N__35046c2d_4_k_cu_4055b200_38286ignoreE)
_ZN39_INTERNAL_35046c2d_4_k_cu_4055b200_38284cuda3std3__441_GLOBAL__N__35046c2d_4_k_cu_4055b200_38286ignoreE:
	.zero		1
	.type		_ZN39_INTERNAL_35046c2d_4_k_cu_4055b200_38284cute7productE,@object
	.size		_ZN39_INTERNAL_35046c2d_4_k_cu_4055b200_38284cute7productE,(_ZN39_INTERNAL_35046c2d_4_k_cu_4055b200_38284cuda3std3__45__cpo3endE - _ZN39_INTERNAL_35046c2d_4_k_cu_4055b200_38284cute7productE)
_ZN39_INTERNAL_35046c2d_4_k_cu_4055b200_38284cute7productE:
	.zero		1
	.type		_ZN39_INTERNAL_35046c2d_4_k_cu_4055b200_38284cuda3std3__45__cpo3endE,@object
	.size		_ZN39_INTERNAL_35046c2d_4_k_cu_4055b200_38284cuda3std3__45__cpo3endE,(_ZN39_INTERNAL_35046c2d_4_k_cu_4055b200_38284cuda3std3__419piecewise_constructE - _ZN39_INTERNAL_35046c2d_4_k_cu_4055b200_38284cuda3std3__45__cpo3endE)
_ZN39_INTERNAL_35046c2d_4_k_cu_4055b200_38284cuda3std3__45__cpo3endE:
	.zero		1
	.type		_ZN39_INTERNAL_35046c2d_4_k_cu_4055b200_38284cuda3std3__419piecewise_constructE,@object
	.size		_ZN39_INTERNAL_35046c2d_4_k_cu_4055b200_38284cuda3std3__419piecewise_constructE,(_ZN39_INTERNAL_35046c2d_4_k_cu_4055b200_38284cuda3std3__45__cpo4cendE - _ZN39_INTERNAL_35046c2d_4_k_cu_4055b200_38284cuda3std3__419piecewise_constructE)
_ZN39_INTERNAL_35046c2d_4_k_cu_4055b200_38284cuda3std3__419piecewise_constructE:
	.zero		1
	.type		_ZN39_INTERNAL_35046c2d_4_k_cu_4055b200_38284cuda3std3__45__cpo4cendE,@object
	.size		_ZN39_INTERNAL_35046c2d_4_k_cu_4055b200_38284cuda3std3__45__cpo4cendE,(_ZN39_INTERNAL_35046c2d_4_k_cu_4055b200_38284cuda3std6ranges3__45__cpo4swapE - _ZN39_INTERNAL_35046c2d_4_k_cu_4055b200_38284cuda3std3__45__cpo4cendE)
_ZN39_INTERNAL_35046c2d_4_k_cu_4055b200_38284cuda3std3__45__cpo4cendE:
	.zero		1
	.type		_ZN39_INTERNAL_35046c2d_4_k_cu_4055b200_38284cuda3std6ranges3__45__cpo4swapE,@object
	.size		_ZN39_INTERNAL_35046c2d_4_k_cu_4055b200_38284cuda3std6ranges3__45__cpo4swapE,(.L_8 - _ZN39_INTERNAL_35046c2d_4_k_cu_4055b200_38284cuda3std6ranges3__45__cpo4swapE)
_ZN39_INTERNAL_35046c2d_4_k_cu_4055b200_38284cuda3std6ranges3__45__cpo4swapE:
	.zero		1
.L_8:


//--------------------- .nv.constant0._ZN7cutlass13device_kernelINS_4gemm6kernel13GemmUniversalIN4cute5tupleIJiiiiEEENS1_10collective13CollectiveMmaINS1_34MainloopSm90TmaGmmaWarpSpecializedILi3ENS5_IJNS4_1CILi1EEESB_SB_EEENS1_35KernelTmaWarpSpecializedCooperativeEEENS5_IJNSA_ILi512EEENSA_ILi80EEENSA_ILi128EEEEEEaNS5_IJlSB_lEEEaSJ_NS4_8TiledMMAINS4_8MMA_AtomIJNS4_4SM904GMMA26MMA_64x16x32_S32S8S8_SS_TNEEEENS4_6LayoutINS5_IJNSA_ILi2EEESB_SB_EEENS5_IJSB_NSA_ILi0EEEST_EEEEENS5_IJNS4_10UnderscoreESW_SW_EEEEENS4_13SM90_TMA_LOADENS4_14ComposedLayoutINS4_7SwizzleILi3ELi4ELi3EEENS4_18smem_ptr_flag_bitsILi8EEENSQ_INS5_IJNSA_ILi8EEESH_EEENS5_IJSH_SB_EEEEEEEvNS4_8identityESZ_S19_vS1A_EENS_8epilogue10collective6detail29Sm90TmaWarpSpecializedAdapterINS1D_15DefaultEpilogueIaSJ_SJ_NS1C_6thread17LinearCombinationIaLi1EiiLNS1H_9ScaleType4KindE0ELNS_15FloatRoundStyleE2EaEENS1_15EpilogueDefaultEEEEEvvEEEEvNT_6ParamsE --------------------------
	.section	.nv.constant0._ZN7cutlass13device_kernelINS_4gemm6kernel13GemmUniversalIN4cute5tupleIJiiiiEEENS1_10collective13CollectiveMmaINS1_34MainloopSm90TmaGmmaWarpSpecializedILi3ENS5_IJNS4_1CILi1EEESB_SB_EEENS1_35KernelTmaWarpSpecializedCooperativeEEENS5_IJNSA_ILi512EEENSA_ILi80EEENSA_ILi128EEEEEEaNS5_IJlSB_lEEEaSJ_NS4_8TiledMMAINS4_8MMA_AtomIJNS4_4SM904GMMA26MMA_64x16x32_S32S8S8_SS_TNEEEENS4_6LayoutINS5_IJNSA_ILi2EEESB_SB_EEENS5_IJSB_NSA_ILi0EEEST_EEEEENS5_IJNS4_10UnderscoreESW_SW_EEEEENS4_13SM90_TMA_LOADENS4_14ComposedLayoutINS4_7SwizzleILi3ELi4ELi3EEENS4_18smem_ptr_flag_bitsILi8EEENSQ_INS5_IJNSA_ILi8EEESH_EEENS5_IJSH_SB_EEEEEEEvNS4_8identityESZ_S19_vS1A_EENS_8epilogue10collective6detail29Sm90TmaWarpSpecializedAdapterINS1D_15DefaultEpilogueIaSJ_SJ_NS1C_6thread17LinearCombinationIaLi1EiiLNS1H_9ScaleType4KindE0ELNS_15FloatRoundStyleE2EaEENS1_15EpilogueDefaultEEEEEvvEEEEvNT_6ParamsE,"a",@progbits
	.sectionflags	@""
	.align	4
.nv.constant0._ZN7cutlass13device_kernelINS_4gemm6kernel13GemmUniversalIN4cute5tupleIJiiiiEEENS1_10collective13CollectiveMmaINS1_34MainloopSm90TmaGmmaWarpSpecializedILi3ENS5_IJNS4_1CILi1EEESB_SB_EEENS1_35KernelTmaWarpSpecializedCooperativeEEENS5_IJNSA_ILi512EEENSA_ILi80EEENSA_ILi128EEEEEEaNS5_IJlSB_lEEEaSJ_NS4_8TiledMMAINS4_8MMA_AtomIJNS4_4SM904GMMA26MMA_64x16x32_S32S8S8_SS_TNEEEENS4_6LayoutINS5_IJNSA_ILi2EEESB_SB_EEENS5_IJSB_NSA_ILi0EEEST_EEEEENS5_IJNS4_10UnderscoreESW_SW_EEEEENS4_13SM90_TMA_LOADENS4_14ComposedLayoutINS4_7SwizzleILi3ELi4ELi3EEENS4_18smem_ptr_flag_bitsILi8EEENSQ_INS5_IJNSA_ILi8EEESH_EEENS5_IJSH_SB_EEEEEEEvNS4_8identityESZ_S19_vS1A_EENS_8epilogue10collective6detail29Sm90TmaWarpSpecializedAdapterINS1D_15DefaultEpilogueIaSJ_SJ_NS1C_6thread17LinearCombinationIaLi1EiiLNS1H_9ScaleType4KindE0ELNS_15FloatRoundStyleE2EaEENS1_15EpilogueDefaultEEEEEvvEEEEvNT_6ParamsE:
	.zero		1664


//--------------------- SYMBOLS --------------------------

	.type		.nv.reservedSmem.offset0,@object
	.size		.nv.reservedSmem.offset0,0x4
	.type		__assertfail,@function
